	.headerflags	@"EF_CUDA_TEXMODE_UNIFIED EF_CUDA_64BIT_ADDRESS EF_CUDA_ACCELERATORS EF_CUDA_SM90 EF_CUDA_VIRTUAL_SM(EF_CUDA_SM90)"
	.elftype	@"ET_EXEC"


//--------------------- .nv.info                  --------------------------
	.section	.nv.info,"",@"SHT_CUDA_INFO"
	.align	4


	//----- nvinfo : EIATTR_REGCOUNT
	.align		4
        /*0000*/ 	.byte	0x04, 0x2f
        /*0002*/ 	.short	(.L_2 - .L_1)
	.align		4
.L_1:
        /*0004*/ 	.word	index@(triton_)
        /*0008*/ 	.word	0x00000028


	//----- nvinfo : EIATTR_MIN_STACK_SIZE
	.align		4
.L_2:
        /*000c*/ 	.byte	0x04, 0x12
        /*000e*/ 	.short	(.L_4 - .L_3)
	.align		4
.L_3:
        /*0010*/ 	.word	index@(triton_)
        /*0014*/ 	.word	0x00000000


	//----- nvinfo : EIATTR_FRAME_SIZE
	.align		4
.L_4:
        /*0018*/ 	.byte	0x04, 0x11
        /*001a*/ 	.short	(.L_6 - .L_5)
	.align		4
.L_5:
        /*001c*/ 	.word	index@(triton_)
        /*0020*/ 	.word	0x00000000


	//----- nvinfo : EIATTR_MIN_STACK_SIZE
	.align		4
.L_6:
        /*0024*/ 	.byte	0x04, 0x12
        /*0026*/ 	.short	(.L_8 - .L_7)
	.align		4
.L_7:
        /*0028*/ 	.word	index@(triton_)
        /*002c*/ 	.word	0x00000000
.L_8:


//--------------------- .nv.info.triton_          --------------------------
	.section	.nv.info.triton_,"",@"SHT_CUDA_INFO"
	.sectionflags	@""
	.align	4


	//----- nvinfo : EIATTR_CUDA_API_VERSION
	.align		4
        /*0000*/ 	.byte	0x04, 0x37
        /*0002*/ 	.short	(.L_10 - .L_9)
.L_9:
        /*0004*/ 	.word	0x0000007c


	//----- nvinfo : EIATTR_KPARAM_INFO
	.align		4
.L_10:
        /*0008*/ 	.byte	0x04, 0x17
        /*000a*/ 	.short	(.L_12 - .L_11)
.L_11:
        /*000c*/ 	.word	0x00000000
        /*0010*/ 	.short	0x0006
        /*0012*/ 	.short	0x0028
        /*0014*/ 	.byte	0x00, 0xf0, 0x11, 0x00


	//----- nvinfo : EIATTR_KPARAM_INFO
	.align		4
.L_12:
        /*0018*/ 	.byte	0x04, 0x17
        /*001a*/ 	.short	(.L_14 - .L_13)
.L_13:
        /*001c*/ 	.word	0x00000000
        /*0020*/ 	.short	0x0005
        /*0022*/ 	.short	0x0024
        /*0024*/ 	.byte	0x00, 0xf0, 0x11, 0x00


	//----- nvinfo : EIATTR_KPARAM_INFO
	.align		4
.L_14:
        /*0028*/ 	.byte	0x04, 0x17
        /*002a*/ 	.short	(.L_16 - .L_15)
.L_15:
        /*002c*/ 	.word	0x00000000
        /*0030*/ 	.short	0x0004
        /*0032*/ 	.short	0x0020
        /*0034*/ 	.byte	0x00, 0xf0, 0x11, 0x00


	//----- nvinfo : EIATTR_KPARAM_INFO
	.align		4
.L_16:
        /*0038*/ 	.byte	0x04, 0x17
        /*003a*/ 	.short	(.L_18 - .L_17)
.L_17:
        /*003c*/ 	.word	0x00000000
        /*0040*/ 	.short	0x0003
        /*0042*/ 	.short	0x0018
        /*0044*/ 	.byte	0x00, 0xf0, 0x21, 0x00


	//----- nvinfo : EIATTR_KPARAM_INFO
	.align		4
.L_18:
        /*0048*/ 	.byte	0x04, 0x17
        /*004a*/ 	.short	(.L_20 - .L_19)
.L_19:
        /*004c*/ 	.word	0x00000000
        /*0050*/ 	.short	0x0002
        /*0052*/ 	.short	0x0010
        /*0054*/ 	.byte	0x00, 0xf0, 0x21, 0x00


	//----- nvinfo : EIATTR_KPARAM_INFO
	.align		4
.L_20:
        /*0058*/ 	.byte	0x04, 0x17
        /*005a*/ 	.short	(.L_22 - .L_21)
.L_21:
        /*005c*/ 	.word	0x00000000
        /*0060*/ 	.short	0x0001
        /*0062*/ 	.short	0x0008
        /*0064*/ 	.byte	0x00, 0xf0, 0x21, 0x00


	//----- nvinfo : EIATTR_KPARAM_INFO
	.align		4
.L_22:
        /*0068*/ 	.byte	0x04, 0x17
        /*006a*/ 	.short	(.L_24 - .L_23)
.L_23:
        /*006c*/ 	.word	0x00000000
        /*0070*/ 	.short	0x0000
        /*0072*/ 	.short	0x0000
        /*0074*/ 	.byte	0x00, 0xf0, 0x21, 0x00


	//----- nvinfo : EIATTR_SPARSE_MMA_MASK
	.align		4
.L_24:
        /*0078*/ 	.byte	0x03, 0x50
        /*007a*/ 	.short	0x0000


	//----- nvinfo : EIATTR_MAXREG_COUNT
	.align		4
        /*007c*/ 	.byte	0x03, 0x1b
        /*007e*/ 	.short	0x0080


	//----- nvinfo : EIATTR_COOP_GROUP_MASK_REGIDS
	.align		4
        /*0080*/ 	.byte	0x04, 0x29
        /*0082*/ 	.short	(.L_26 - .L_25)


	//   ....[0]....
.L_25:
        /*0084*/ 	.word	0xffffffff


	//   ....[1]....
        /*0088*/ 	.word	0xffffffff


	//   ....[2]....
        /*008c*/ 	.word	0xffffffff


	//   ....[3]....
        /*0090*/ 	.word	0xffffffff


	//   ....[4]....
        /*0094*/ 	.word	0xffffffff


	//   ....[5]....
        /*0098*/ 	.word	0xffffffff


	//   ....[6]....
        /*009c*/ 	.word	0xffffffff


	//   ....[7]....
        /*00a0*/ 	.word	0xffffffff


	//   ....[8]....
        /*00a4*/ 	.word	0xffffffff


	//   ....[9]....
        /*00a8*/ 	.word	0xffffffff


	//   ....[10]....
        /*00ac*/ 	.word	0xffffffff


	//   ....[11]....
        /*00b0*/ 	.word	0xffffffff


	//   ....[12]....
        /*00b4*/ 	.word	0xffffffff


	//   ....[13]....
        /*00b8*/ 	.word	0xffffffff


	//   ....[14]....
        /*00bc*/ 	.word	0xffffffff


	//   ....[15]....
        /*00c0*/ 	.word	0xffffffff


	//   ....[16]....
        /*00c4*/ 	.word	0xffffffff


	//   ....[17]....
        /*00c8*/ 	.word	0xffffffff


	//----- nvinfo : EIATTR_COOP_GROUP_INSTR_OFFSETS
	.align		4
.L_26:
        /*00cc*/ 	.byte	0x04, 0x28
        /*00ce*/ 	.short	(.L_28 - .L_27)


	//   ....[0]....
.L_27:
        /*00d0*/ 	.word	0x000013a0


	//   ....[1]....
        /*00d4*/ 	.word	0x000015d0


	//   ....[2]....
        /*00d8*/ 	.word	0x000016b0


	//   ....[3]....
        /*00dc*/ 	.word	0x000016f0


	//   ....[4]....
        /*00e0*/ 	.word	0x00001760


	//   ....[5]....
        /*00e4*/ 	.word	0x00001810


	//   ....[6]....
        /*00e8*/ 	.word	0x00001850


	//   ....[7]....
        /*00ec*/ 	.word	0x00001890


	//   ....[8]....
        /*00f0*/ 	.word	0x00001960


	//   ....[9]....
        /*00f4*/ 	.word	0x000019b0


	//   ....[10]....
        /*00f8*/ 	.word	0x00001a10


	//   ....[11]....
        /*00fc*/ 	.word	0x00001ac0


	//   ....[12]....
        /*0100*/ 	.word	0x00001af0


	//   ....[13]....
        /*0104*/ 	.word	0x00001bf0


	//   ....[14]....
        /*0108*/ 	.word	0x00001c40


	//   ....[15]....
        /*010c*/ 	.word	0x00001e00


	//   ....[16]....
        /*0110*/ 	.word	0x00001e10


	//   ....[17]....
        /*0114*/ 	.word	0x00001e90


	//----- nvinfo : EIATTR_EXIT_INSTR_OFFSETS
	.align		4
.L_28:
        /*0118*/ 	.byte	0x04, 0x1c
        /*011a*/ 	.short	(.L_30 - .L_29)


	//   ....[0]....
.L_29:
        /*011c*/ 	.word	0x000026b0


	//----- nvinfo : EIATTR_MAX_THREADS
	.align		4
.L_30:
        /*0120*/ 	.byte	0x04, 0x05
        /*0122*/ 	.short	(.L_32 - .L_31)
.L_31:
        /*0124*/ 	.word	0x00000200
        /*0128*/ 	.word	0x00000001
        /*012c*/ 	.word	0x00000001


	//----- nvinfo : EIATTR_CBANK_PARAM_SIZE
	.align		4
.L_32:
        /*0130*/ 	.byte	0x03, 0x19
        /*0132*/ 	.short	0x002c


	//----- nvinfo : EIATTR_PARAM_CBANK
	.align		4
        /*0134*/ 	.byte	0x04, 0x0a
        /*0136*/ 	.short	(.L_34 - .L_33)
	.align		4
.L_33:
        /*0138*/ 	.word	index@(.nv.constant0.triton_)
        /*013c*/ 	.short	0x0210
        /*013e*/ 	.short	0x002c


	//----- nvinfo : EIATTR_SW_WAR
	.align		4
.L_34:
        /*0140*/ 	.byte	0x04, 0x36
        /*0142*/ 	.short	(.L_36 - .L_35)
.L_35:
        /*0144*/ 	.word	0x00000008
.L_36:


//--------------------- .nv.callgraph             --------------------------
	.section	.nv.callgraph,"",@"SHT_CUDA_CALLGRAPH"
	.align	4
	.sectionentsize	8
	.align		4
        /*0000*/ 	.word	0x00000000
	.align		4
        /*0004*/ 	.word	0xffffffff
	.align		4
        /*0008*/ 	.word	0x00000000
	.align		4
        /*000c*/ 	.word	0xfffffffe
	.align		4
        /*0010*/ 	.word	0x00000000
	.align		4
        /*0014*/ 	.word	0xfffffffd
	.align		4
        /*0018*/ 	.word	0x00000000
	.align		4
        /*001c*/ 	.word	0xfffffffc


//--------------------- .nv.constant4             --------------------------
	.section	.nv.constant4,"a",@progbits
	.align	8
	.align		8
.nv.constant4:
        /*0000*/ 	.dword	_$_str


//--------------------- .text.triton_             --------------------------
	.section	.text.triton_,"ax",@progbits
	.sectionflags	@"SHF_BARRIERS=1"
	.align	128
        .global         triton_
        .type           triton_,@function
        .size           triton_,(.L_x_3 - triton_)
        .other          triton_,@"STO_CUDA_ENTRY STV_DEFAULT"
triton_:
.text.triton_:
[----:B------:R-:W0:Y:S02]  /*0000*/  LDC R1, c[0x0][0x28] ;  /* 0x00000a00ff017b82 */ /* 0x000e240000000800 */
[----:B------:R-:W1:Y:S01]  /*0010*/  S2R R4, SR_TID.X ;  /* 0x0000000000047919 */ /* 0x000e620000002100 */
[----:B------:R-:W2:Y:S01]  /*0020*/  S2UR UR4, SR_CTAID.X ;  /* 0x00000000000479c3 */ /* 0x000ea20000002500 */
[----:B------:R-:W-:Y:S01]  /*0030*/  CS2R R6, SRZ ;  /* 0x0000000000067805 */ /* 0x000fe2000001ff00 */
[----:B------:R-:W-:-:S06]  /*0040*/  ULDC.64 UR6, c[0x0][0x208] ;  /* 0x0000820000067ab9 */ /* 0x000fcc0000000a00 */
[----:B------:R-:W3:Y:S08]  /*0050*/  LDC.64 R12, c[0x0][0x230] ;  /* 0x00008c00ff0c7b82 */ /* 0x000ef00000000a00 */
[----:B------:R-:W4:Y:S01]  /*0060*/  LDC.64 R2, c[0x0][0x210] ;  /* 0x00008400ff027b82 */ /* 0x000f220000000a00 */
[----:B--2---:R-:W-:Y:S01]  /*0070*/  USHF.L.U32 UR4, UR4, 0x3, URZ ;  /* 0x0000000304047899 */ /* 0x004fe2000800063f */
[----:B-1----:R-:W-:-:S02]  /*0080*/  SHF.R.U32.HI R9, RZ, 0x6, R4 ;  /* 0x00000006ff097819 */ /* 0x002fc40000011604 */
[----:B------:R-:W-:Y:S02]  /*0090*/  SHF.L.U32 R4, R4, 0x3, RZ ;  /* 0x0000000304047819 */ /* 0x000fe400000006ff */
[----:B------:R-:W-:Y:S02]  /*00a0*/  SGXT.U32 R9, R9, 0x3 ;  /* 0x000000030909781a */ /* 0x000fe40000000000 */
[----:B------:R-:W-:Y:S02]  /*00b0*/  LOP3.LUT R11, R4, 0x1f8, RZ, 0xc0, !PT ;  /* 0x000001f8040b7812 */ /* 0x000fe400078ec0ff */
[----:B------:R-:W-:-:S04]  /*00c0*/  LOP3.LUT R0, R9, UR4, RZ, 0xfc, !PT ;  /* 0x0000000409007c12 */ /* 0x000fc8000f8efcff */
[----:B---3--:R-:W-:Y:S02]  /*00d0*/  IADD3 R8, R0, R12, RZ ;  /* 0x0000000c00087210 */ /* 0x008fe40007ffe0ff */
[----:B------:R-:W-:-:S03]  /*00e0*/  ISETP.GE.AND P1, PT, R0, R13, PT ;  /* 0x0000000d0000720c */ /* 0x000fc60003f26270 */
[----:B------:R-:W-:-:S05]  /*00f0*/  IMAD R8, R8, 0xc00, RZ ;  /* 0x00000c0008087824 */ /* 0x000fca00078e02ff */
[----:B------:R-:W-:-:S05]  /*0100*/  LOP3.LUT R5, R8, R11, RZ, 0xfc, !PT ;  /* 0x0000000b08057212 */ /* 0x000fca00078efcff */
[----:B----4-:R-:W-:Y:S01]  /*0110*/  IMAD.WIDE R2, R5, 0x2, R2 ;  /* 0x0000000205027825 */ /* 0x010fe200078e0202 */
[----:B------:R-:W-:-:S06]  /*0120*/  CS2R R4, SRZ ;  /* 0x0000000000047805 */ /* 0x000fcc000001ff00 */
[----:B------:R-:W2:Y:S01]  /*0130*/  @!P1 LDG.E.EL.128 R4, desc[UR6][R2.64] ;  /* 0x0000000602049981 */ /* 0x000ea2000c2e1d00 */
[----:B------:R-:W-:Y:S01]  /*0140*/  IADD3 R10, R9, UR4, R12 ;  /* 0x00000004090a7c10 */ /* 0x000fe2000fffe00c */
[----:B------:R-:W-:Y:S01]  /*0150*/  HFMA2.MMA R26, -RZ, RZ, 0, 0 ;  /* 0x00000000ff1a7435 */ /* 0x000fe200000001ff */
[----:B------:R-:W-:Y:S01]  /*0160*/  ISETP.LT.AND P0, PT, R0, R13, PT ;  /* 0x0000000d0000720c */ /* 0x000fe20003f01270 */
[----:B------:R-:W-:Y:S01]  /*0170*/  HFMA2.MMA R9, -RZ, RZ, 0, 0 ;  /* 0x00000000ff097435 */ /* 0x000fe200000001ff */
[----:B------:R-:W-:Y:S01]  /*0180*/  MOV R34, RZ ;  /* 0x000000ff00227202 */ /* 0x000fe20000000f00 */
[----:B------:R-:W-:Y:S01]  /*0190*/  IMAD R33, R10, 0xc00, R11 ;  /* 0x00000c000a217824 */ /* 0x000fe200078e020b */
[----:B------:R-:W-:Y:S01]  /*01a0*/  SEL R31, RZ, 0x3f800000, !P0 ;  /* 0x3f800000ff1f7807 */ /* 0x000fe20004000000 */
[----:B------:R-:W-:Y:S01]  /*01b0*/  HFMA2.MMA R24, -RZ, RZ, 0, 0 ;  /* 0x00000000ff187435 */ /* 0x000fe200000001ff */
[----:B------:R-:W-:Y:S01]  /*01c0*/  MOV R13, RZ ;  /* 0x000000ff000d7202 */ /* 0x000fe20000000f00 */
[----:B------:R-:W-:Y:S01]  /*01d0*/  HFMA2.MMA R22, -RZ, RZ, 0, 0 ;  /* 0x00000000ff167435 */ /* 0x000fe200000001ff */
[----:B------:R-:W-:Y:S01]  /*01e0*/  MOV R14, RZ ;  /* 0x000000ff000e7202 */ /* 0x000fe20000000f00 */
[----:B------:R-:W-:Y:S01]  /*01f0*/  HFMA2.MMA R17, -RZ, RZ, 0, 0 ;  /* 0x00000000ff117435 */ /* 0x000fe200000001ff */
[----:B------:R-:W-:-:S02]  /*0200*/  MOV R10, RZ ;  /* 0x000000ff000a7202 */ /* 0x000fc40000000f00 */
[----:B------:R-:W-:Y:S02]  /*0210*/  IADD3 R33, R33, 0x200, RZ ;  /* 0x0000020021217810 */ /* 0x000fe40007ffe0ff */
[----:B------:R-:W-:Y:S02]  /*0220*/  MOV R32, R31 ;  /* 0x0000001f00207202 */ /* 0x000fe40000000f00 */
[----:B------:R-:W-:Y:S02]  /*0230*/  MOV R27, R31 ;  /* 0x0000001f001b7202 */ /* 0x000fe40000000f00 */
[----:B------:R-:W-:Y:S02]  /*0240*/  MOV R30, R31 ;  /* 0x0000001f001e7202 */ /* 0x000fe40000000f00 */
[----:B------:R-:W-:Y:S02]  /*0250*/  MOV R18, R31 ;  /* 0x0000001f00127202 */ /* 0x000fe40000000f00 */
[----:B------:R-:W-:-:S02]  /*0260*/  MOV R16, R31 ;  /* 0x0000001f00107202 */ /* 0x000fc40000000f00 */
[----:B------:R-:W-:Y:S02]  /*0270*/  MOV R21, R31 ;  /* 0x0000001f00157202 */ /* 0x000fe40000000f00 */
[----:B------:R-:W-:Y:S02]  /*0280*/  MOV R11, R31 ;  /* 0x0000001f000b7202 */ /* 0x000fe40000000f00 */
[----:B--2---:R-:W-:Y:S02]  /*0290*/  SEL R4, R4, RZ, !P1 ;  /* 0x000000ff04047207 */ /* 0x004fe40004800000 */
[----:B------:R-:W-:Y:S02]  /*02a0*/  SEL R5, R5, RZ, !P1 ;  /* 0x000000ff05057207 */ /* 0x000fe40004800000 */
[----:B------:R-:W-:Y:S02]  /*02b0*/  SEL R6, R6, RZ, !P1 ;  /* 0x000000ff06067207 */ /* 0x000fe40004800000 */
[----:B------:R-:W-:-:S02]  /*02c0*/  SEL R7, R7, RZ, !P1 ;  /* 0x000000ff07077207 */ /* 0x000fc40004800000 */
[C---:B------:R-:W-:Y:S02]  /*02d0*/  PRMT R2, R4.reuse, 0x7632, R2 ;  /* 0x0000763204027816 */ /* 0x040fe40000000002 */
[----:B------:R-:W-:Y:S02]  /*02e0*/  SHF.L.U32 R12, R4, 0x10, RZ ;  /* 0x00000010040c7819 */ /* 0x000fe400000006ff */
[C---:B------:R-:W-:Y:S02]  /*02f0*/  PRMT R3, R5.reuse, 0x7632, R3 ;  /* 0x0000763205037816 */ /* 0x040fe40000000003 */
[----:B------:R-:W-:Y:S02]  /*0300*/  SHF.L.U32 R29, R5, 0x10, RZ ;  /* 0x00000010051d7819 */ /* 0x000fe400000006ff */
[----:B------:R-:W-:Y:S02]  /*0310*/  PRMT R4, R6, 0x7632, R4 ;  /* 0x0000763206047816 */ /* 0x000fe40000000004 */
[----:B------:R-:W-:-:S02]  /*0320*/  PRMT R5, R7, 0x7632, R5 ;  /* 0x0000763207057816 */ /* 0x000fc40000000005 */
[----:B------:R-:W-:Y:S02]  /*0330*/  SHF.L.U32 R6, R6, 0x10, RZ ;  /* 0x0000001006067819 */ /* 0x000fe400000006ff */
[----:B------:R-:W-:Y:S02]  /*0340*/  SHF.L.U32 R7, R7, 0x10, RZ ;  /* 0x0000001007077819 */ /* 0x000fe400000006ff */
[----:B------:R-:W-:Y:S02]  /*0350*/  SHF.L.U32 R2, R2, 0x10, RZ ;  /* 0x0000001002027819 */ /* 0x000fe400000006ff */
[----:B------:R-:W-:Y:S02]  /*0360*/  SHF.L.U32 R3, R3, 0x10, RZ ;  /* 0x0000001003037819 */ /* 0x000fe400000006ff */
[----:B------:R-:W-:Y:S02]  /*0370*/  SHF.L.U32 R4, R4, 0x10, RZ ;  /* 0x0000001004047819 */ /* 0x000fe400000006ff */
[----:B------:R-:W-:-:S02]  /*0380*/  SHF.L.U32 R5, R5, 0x10, RZ ;  /* 0x0000001005057819 */ /* 0x000fc400000006ff */
[----:B------:R-:W-:Y:S02]  /*0390*/  FSEL R12, R12, RZ, !P1 ;  /* 0x000000ff0c0c7208 */ /* 0x000fe40004800000 */
[----:B------:R-:W-:Y:S02]  /*03a0*/  FSEL R29, R29, RZ, !P1 ;  /* 0x000000ff1d1d7208 */ /* 0x000fe40004800000 */
[----:B------:R-:W-:Y:S02]  /*03b0*/  FSEL R25, R6, RZ, !P1 ;  /* 0x000000ff06197208 */ /* 0x000fe40004800000 */
[----:B------:R-:W-:Y:S02]  /*03c0*/  FSEL R20, R7, RZ, !P1 ;  /* 0x000000ff07147208 */ /* 0x000fe40004800000 */
[----:B------:R-:W-:Y:S02]  /*03d0*/  FSEL R23, R2, RZ, !P1 ;  /* 0x000000ff02177208 */ /* 0x000fe40004800000 */
[----:B------:R-:W-:-:S02]  /*03e0*/  FSEL R28, R3, RZ, !P1 ;  /* 0x000000ff031c7208 */ /* 0x000fc40004800000 */
[----:B------:R-:W-:Y:S02]  /*03f0*/  FSEL R19, R4, RZ, !P1 ;  /* 0x000000ff04137208 */ /* 0x000fe40004800000 */
[----:B------:R-:W-:-:S07]  /*0400*/  FSEL R15, R5, RZ, !P1 ;  /* 0x000000ff050f7208 */ /* 0x000fce0004800000 */
.L_x_0:
[----:B------:R-:W1:Y:S01]  /*0410*/  LDC.64 R2, c[0x0][0x210] ;  /* 0x00008400ff027b82 */ /* 0x000e620000000a00 */
[----:B------:R-:W-:Y:S02]  /*0420*/  IADD3 R5, R33, R34, RZ ;  /* 0x0000002221057210 */ /* 0x000fe40007ffe0ff */
[----:B------:R-:W-:-:S03]  /*0430*/  CS2R R6, SRZ ;  /* 0x0000000000067805 */ /* 0x000fc6000001ff00 */
[----:B-1----:R-:W-:Y:S01]  /*0440*/  IMAD.WIDE R2, R5, 0x2, R2 ;  /* 0x0000000205027825 */ /* 0x002fe200078e0202 */
[----:B------:R-:W-:-:S06]  /*0450*/  CS2R R4, SRZ ;  /* 0x0000000000047805 */ /* 0x000fcc000001ff00 */
[----:B------:R1:W2:Y:S01]  /*0460*/  @!P1 LDG.E.EL.128 R4, desc[UR6][R2.64] ;  /* 0x0000000602049981 */ /* 0x0002a2000c2e1d00 */
[----:B------:R-:W-:Y:S01]  /*0470*/  FADD R36, R31, 1 ;  /* 0x3f8000001f247421 */ /* 0x000fe20000000000 */
[----:B------:R-:W-:-:S03]  /*0480*/  IADD3 R34, R34, 0x200, RZ ;  /* 0x0000020022227810 */ /* 0x000fc60007ffe0ff */
[C---:B------:R-:W-:Y:S01]  /*0490*/  FMUL R35, R36.reuse, 0.25 ;  /* 0x3e80000024237820 */ /* 0x040fe20000400000 */
[C---:B------:R-:W-:Y:S02]  /*04a0*/  FSETP.GEU.AND P2, PT, |R36|.reuse, 1.175494350822287508e-38, PT ;  /* 0x008000002400780b */ /* 0x040fe40003f4e200 */
[C---:B------:R-:W-:Y:S02]  /*04b0*/  FSETP.GT.AND P0, PT, |R36|.reuse, 8.50705917302346158658e+37, PT ;  /* 0x7e8000002400780b */ /* 0x040fe40003f04200 */
[----:B------:R-:W-:Y:S02]  /*04c0*/  FSEL R31, R36, R31, !P1 ;  /* 0x0000001f241f7208 */ /* 0x000fe40004800000 */
[----:B------:R-:W-:-:S07]  /*04d0*/  FSEL R36, R35, R36, P0 ;  /* 0x0000002423247208 */ /* 0x000fce0000000000 */
[----:B------:R-:W-:-:S04]  /*04e0*/  @!P2 FMUL R36, R36, 16777216 ;  /* 0x4b8000002424a820 */ /* 0x000fc80000400000 */
[----:B-1----:R-:W1:Y:S01]  /*04f0*/  MUFU.RCP R3, R36 ;  /* 0x0000002400037308 */ /* 0x002e620000001000 */
[----:B--2---:R-:W-:Y:S02]  /*0500*/  SEL R4, R4, RZ, !P1 ;  /* 0x000000ff04047207 */ /* 0x004fe40004800000 */
[----:B------:R-:W-:Y:S02]  /*0510*/  SEL R5, R5, RZ, !P1 ;  /* 0x000000ff05057207 */ /* 0x000fe40004800000 */
[----:B------:R-:W-:Y:S02]  /*0520*/  SHF.L.U32 R35, R4, 0x10, RZ ;  /* 0x0000001004237819 */ /* 0x000fe400000006ff */
[----:B------:R-:W-:Y:S02]  /*0530*/  SEL R6, R6, RZ, !P1 ;  /* 0x000000ff06067207 */ /* 0x000fe40004800000 */
[----:B------:R-:W-:Y:S01]  /*0540*/  SEL R7, R7, RZ, !P1 ;  /* 0x000000ff07077207 */ /* 0x000fe20004800000 */
[----:B------:R-:W-:-:S04]  /*0550*/  FADD R37, R35, -R12 ;  /* 0x8000000c23257221 */ /* 0x000fc80000000000 */
[----:B------:R-:W-:-:S05]  /*0560*/  FMUL R2, R37, 0.25 ;  /* 0x3e80000025027820 */ /* 0x000fca0000400000 */
[----:B------:R-:W-:-:S05]  /*0570*/  FSEL R2, R2, R37, P0 ;  /* 0x0000002502027208 */ /* 0x000fca0000000000 */
[----:B------:R-:W-:-:S04]  /*0580*/  @!P2 FMUL R2, R2, 16777216 ;  /* 0x4b8000000202a820 */ /* 0x000fc80000400000 */
[----:B-1----:R-:W-:Y:S01]  /*0590*/  FFMA R3, R3, R2, R12 ;  /* 0x0000000203037223 */ /* 0x002fe2000000000c */
[----:B------:R-:W-:-:S03]  /*05a0*/  PRMT R2, R4, 0x7632, R2 ;  /* 0x0000763204027816 */ /* 0x000fc60000000002 */
[----:B------:R-:W-:Y:S01]  /*05b0*/  FADD R35, R35, -R3 ;  /* 0x8000000323237221 */ /* 0x000fe20000000000 */
[----:B------:R-:W-:Y:S01]  /*05c0*/  FSEL R12, R3, R12, !P1 ;  /* 0x0000000c030c7208 */ /* 0x000fe20004800000 */
[----:B------:R-:W-:Y:S01]  /*05d0*/  FADD R3, R32, 1 ;  /* 0x3f80000020037421 */ /* 0x000fe20000000000 */
[----:B------:R-:W-:Y:S01]  /*05e0*/  SHF.L.U32 R2, R2, 0x10, RZ ;  /* 0x0000001002027819 */ /* 0x000fe200000006ff */
[----:B------:R-:W-:Y:S01]  /*05f0*/  @!P1 FFMA R26, R37, R35, R26 ;  /* 0x00000023251a9223 */ /* 0x000fe2000000001a */
[----:B------:R-:W-:Y:S01]  /*0600*/  FADD R35, R30, 1 ;  /* 0x3f8000001e237421 */ /* 0x000fe20000000000 */
[C---:B------:R-:W-:Y:S01]  /*0610*/  FMUL R36, R3.reuse, 0.25 ;  /* 0x3e80000003247820 */ /* 0x040fe20000400000 */
[C---:B------:R-:W-:Y:S01]  /*0620*/  FSETP.GEU.AND P2, PT, |R3|.reuse, 1.175494350822287508e-38, PT ;  /* 0x008000000300780b */ /* 0x040fe20003f4e200 */
[----:B------:R-:W-:Y:S01]  /*0630*/  FADD R4, R2, -R23 ;  /* 0x8000001702047221 */ /* 0x000fe20000000000 */
[C---:B------:R-:W-:Y:S02]  /*0640*/  FSETP.GT.AND P0, PT, |R3|.reuse, 8.50705917302346158658e+37, PT ;  /* 0x7e8000000300780b */ /* 0x040fe40003f04200 */
[----:B------:R-:W-:-:S02]  /*0650*/  FSEL R32, R3, R32, !P1 ;  /* 0x0000002003207208 */ /* 0x000fc40004800000 */
[----:B------:R-:W-:Y:S01]  /*0660*/  FSEL R36, R36, R3, P0 ;  /* 0x0000000324247208 */ /* 0x000fe20000000000 */
[----:B------:R-:W-:Y:S01]  /*0670*/  FMUL R3, R4, 0.25 ;  /* 0x3e80000004037820 */ /* 0x000fe20000400000 */
[----:B------:R-:W-:-:S04]  /*0680*/  FSEL R30, R35, R30, !P1 ;  /* 0x0000001e231e7208 */ /* 0x000fc80004800000 */
[----:B------:R-:W-:Y:S01]  /*0690*/  FSEL R3, R3, R4, P0 ;  /* 0x0000000403037208 */ /* 0x000fe20000000000 */
[----:B------:R-:W-:-:S04]  /*06a0*/  @!P2 FMUL R36, R36, 16777216 ;  /* 0x4b8000002424a820 */ /* 0x000fc80000400000 */
[----:B------:R-:W-:Y:S02]  /*06b0*/  @!P2 FMUL R3, R3, 16777216 ;  /* 0x4b8000000303a820 */ /* 0x000fe40000400000 */
[----:B------:R-:W1:Y:S02]  /*06c0*/  MUFU.RCP R36, R36 ;  /* 0x0000002400247308 */ /* 0x000e640000001000 */
[----:B-1----:R-:W-:-:S04]  /*06d0*/  FFMA R3, R36, R3, R23 ;  /* 0x0000000324037223 */ /* 0x002fc80000000017 */
[----:B------:R-:W-:Y:S01]  /*06e0*/  FADD R2, R2, -R3 ;  /* 0x8000000302027221 */ /* 0x000fe20000000000 */
[----:B------:R-:W-:-:S03]  /*06f0*/  FSEL R23, R3, R23, !P1 ;  /* 0x0000001703177208 */ /* 0x000fc60004800000 */
[----:B------:R-:W-:Y:S01]  /*0700*/  @!P1 FFMA R9, R4, R2, R9 ;  /* 0x0000000204099223 */ /* 0x000fe20000000009 */
[----:B------:R-:W-:-:S04]  /*0710*/  FADD R2, R27, 1 ;  /* 0x3f8000001b027421 */ /* 0x000fc80000000000 */
[C---:B------:R-:W-:Y:S01]  /*0720*/  FMUL R3, R2.reuse, 0.25 ;  /* 0x3e80000002037820 */ /* 0x040fe20000400000 */
[C---:B------:R-:W-:Y:S02]  /*0730*/  FSETP.GEU.AND P2, PT, |R2|.reuse, 1.175494350822287508e-38, PT ;  /* 0x008000000200780b */ /* 0x040fe40003f4e200 */
[C---:B------:R-:W-:Y:S02]  /*0740*/  FSETP.GT.AND P0, PT, |R2|.reuse, 8.50705917302346158658e+37, PT ;  /* 0x7e8000000200780b */ /* 0x040fe40003f04200 */
[----:B------:R-:W-:Y:S02]  /*0750*/  FSEL R27, R2, R27, !P1 ;  /* 0x0000001b021b7208 */ /* 0x000fe40004800000 */
[----:B------:R-:W-:Y:S02]  /*0760*/  FSEL R36, R3, R2, P0 ;  /* 0x0000000203247208 */ /* 0x000fe40000000000 */
[C---:B------:R-:W-:Y:S02]  /*0770*/  SHF.L.U32 R2, R5.reuse, 0x10, RZ ;  /* 0x0000001005027819 */ /* 0x040fe400000006ff */
[----:B------:R-:W-:-:S03]  /*0780*/  PRMT R5, R5, 0x7632, R5 ;  /* 0x0000763205057816 */ /* 0x000fc60000000005 */
[----:B------:R-:W-:Y:S01]  /*0790*/  @!P2 FMUL R36, R36, 16777216 ;  /* 0x4b8000002424a820 */ /* 0x000fe20000400000 */
[----:B------:R-:W-:Y:S01]  /*07a0*/  FADD R4, R2, -R29 ;  /* 0x8000001d02047221 */ /* 0x000fe20000000000 */
[----:B------:R-:W-:-:S03]  /*07b0*/  SHF.L.U32 R5, R5, 0x10, RZ ;  /* 0x0000001005057819 */ /* 0x000fc600000006ff */
[----:B------:R-:W-:Y:S01]  /*07c0*/  FMUL R3, R4, 0.25 ;  /* 0x3e80000004037820 */ /* 0x000fe20000400000 */
[----:B------:R-:W1:Y:S04]  /*07d0*/  MUFU.RCP R36, R36 ;  /* 0x0000002400247308 */ /* 0x000e680000001000 */
[----:B------:R-:W-:Y:S02]  /*07e0*/  FSEL R3, R3, R4, P0 ;  /* 0x0000000403037208 */ /* 0x000fe40000000000 */
[----:B------:R-:W-:-:S03]  /*07f0*/  FSETP.GT.AND P0, PT, |R35|, 8.50705917302346158658e+37, PT ;  /* 0x7e8000002300780b */ /* 0x000fc60003f04200 */
[----:B------:R-:W-:Y:S01]  /*0800*/  @!P2 FMUL R3, R3, 16777216 ;  /* 0x4b8000000303a820 */ /* 0x000fe20000400000 */
[----:B------:R-:W-:-:S03]  /*0810*/  FSETP.GEU.AND P2, PT, |R35|, 1.175494350822287508e-38, PT ;  /* 0x008000002300780b */ /* 0x000fc60003f4e200 */
[----:B-1----:R-:W-:-:S04]  /*0820*/  FFMA R3, R36, R3, R29 ;  /* 0x0000000324037223 */ /* 0x002fc8000000001d */
[----:B------:R-:W-:Y:S01]  /*0830*/  FADD R2, R2, -R3 ;  /* 0x8000000302027221 */ /* 0x000fe20000000000 */
[----:B------:R-:W-:Y:S01]  /*0840*/  FSEL R29, R3, R29, !P1 ;  /* 0x0000001d031d7208 */ /* 0x000fe20004800000 */
[----:B------:R-:W-:Y:S02]  /*0850*/  FADD R3, R5, -R28 ;  /* 0x8000001c05037221 */ /* 0x000fe40000000000 */
[----:B------:R-:W-:Y:S01]  /*0860*/  @!P1 FFMA R13, R4, R2, R13 ;  /* 0x00000002040d9223 */ /* 0x000fe2000000000d */
[----:B------:R-:W-:Y:S01]  /*0870*/  FMUL R2, R35, 0.25 ;  /* 0x3e80000023027820 */ /* 0x000fe20000400000 */
[----:B------:R-:W-:-:S04]  /*0880*/  FMUL R4, R3, 0.25 ;  /* 0x3e80000003047820 */ /* 0x000fc80000400000 */
[----:B------:R-:W-:Y:S02]  /*0890*/  FSEL R2, R2, R35, P0 ;  /* 0x0000002302027208 */ /* 0x000fe40000000000 */
[----:B------:R-:W-:-:S03]  /*08a0*/  FSEL R4, R4, R3, P0 ;  /* 0x0000000304047208 */ /* 0x000fc60000000000 */
[----:B------:R-:W-:Y:S02]  /*08b0*/  @!P2 FMUL R2, R2, 16777216 ;  /* 0x4b8000000202a820 */ /* 0x000fe40000400000 */
[----:B------:R-:W-:Y:S02]  /*08c0*/  @!P2 FMUL R4, R4, 16777216 ;  /* 0x4b8000000404a820 */ /* 0x000fe40000400000 */
[----:B------:R-:W1:Y:S02]  /*08d0*/  MUFU.RCP R35, R2 ;  /* 0x0000000200237308 */ /* 0x000e640000001000 */
[----:B-1----:R-:W-:-:S04]  /*08e0*/  FFMA R35, R35, R4, R28 ;  /* 0x0000000423237223 */ /* 0x002fc8000000001c */
[----:B------:R-:W-:Y:S01]  /*08f0*/  FADD R5, R5, -R35 ;  /* 0x8000002305057221 */ /* 0x000fe20000000000 */
[----:B------:R-:W-:-:S03]  /*0900*/  FSEL R28, R35, R28, !P1 ;  /* 0x0000001c231c7208 */ /* 0x000fc60004800000 */
[----:B------:R-:W-:Y:S01]  /*0910*/  @!P1 FFMA R24, R3, R5, R24 ;  /* 0x0000000503189223 */ /* 0x000fe20000000018 */
[----:B------:R-:W-:Y:S01]  /*0920*/  FADD R3, R18, 1 ;  /* 0x3f80000012037421 */ /* 0x000fe20000000000 */
[----:B------:R-:W-:-:S03]  /*0930*/  FADD R5, R16, 1 ;  /* 0x3f80000010057421 */ /* 0x000fc60000000000 */
[C---:B------:R-:W-:Y:S01]  /*0940*/  FMUL R2, R3.reuse, 0.25 ;  /* 0x3e80000003027820 */ /* 0x040fe20000400000 */
[C---:B------:R-:W-:Y:S02]  /*0950*/  FSETP.GEU.AND P2, PT, |R3|.reuse, 1.175494350822287508e-38, PT ;  /* 0x008000000300780b */ /* 0x040fe40003f4e200 */
[C---:B------:R-:W-:Y:S02]  /*0960*/  FSETP.GT.AND P0, PT, |R3|.reuse, 8.50705917302346158658e+37, PT ;  /* 0x7e8000000300780b */ /* 0x040fe40003f04200 */
[----:B------:R-:W-:Y:S02]  /*0970*/  FSEL R18, R3, R18, !P1 ;  /* 0x0000001203127208 */ /* 0x000fe40004800000 */
[----:B------:R-:W-:Y:S02]  /*0980*/  FSEL R35, R2, R3, P0 ;  /* 0x0000000302237208 */ /* 0x000fe40000000000 */
[----:B------:R-:W-:Y:S02]  /*0990*/  SHF.L.U32 R2, R6, 0x10, RZ ;  /* 0x0000001006027819 */ /* 0x000fe400000006ff */
[----:B------:R-:W-:-:S03]  /*09a0*/  FSEL R16, R5, R16, !P1 ;  /* 0x0000001005107208 */ /* 0x000fc60004800000 */
[----:B------:R-:W-:Y:S01]  /*09b0*/  @!P2 FMUL R35, R35, 16777216 ;  /* 0x4b8000002323a820 */ /* 0x000fe20000400000 */
[----:B------:R-:W-:-:S03]  /*09c0*/  FADD R3, R2, -R25 ;  /* 0x8000001902037221 */ /* 0x000fc60000000000 */
[----:B------:R-:W1:Y:S01]  /*09d0*/  MUFU.RCP R4, R35 ;  /* 0x0000002300047308 */ /* 0x000e620000001000 */
[----:B------:R-:W-:-:S05]  /*09e0*/  FMUL R36, R3, 0.25 ;  /* 0x3e80000003247820 */ /* 0x000fca0000400000 */
[----:B------:R-:W-:Y:S02]  /*09f0*/  FSEL R36, R36, R3, P0 ;  /* 0x0000000324247208 */ /* 0x000fe40000000000 */
[----:B------:R-:W-:-:S03]  /*0a00*/  FSETP.GT.AND P0, PT, |R5|, 8.50705917302346158658e+37, PT ;  /* 0x7e8000000500780b */ /* 0x000fc60003f04200 */
[----:B------:R-:W-:Y:S01]  /*0a10*/  @!P2 FMUL R36, R36, 16777216 ;  /* 0x4b8000002424a820 */ /* 0x000fe20000400000 */
[----:B------:R-:W-:-:S03]  /*0a20*/  FSETP.GEU.AND P2, PT, |R5|, 1.175494350822287508e-38, PT ;  /* 0x008000000500780b */ /* 0x000fc60003f4e200 */
[----:B-1----:R-:W-:-:S04]  /*0a30*/  FFMA R4, R4, R36, R25 ;  /* 0x0000002404047223 */ /* 0x002fc80000000019 */
[----:B------:R-:W-:Y:S01]  /*0a40*/  FADD R2, R2, -R4 ;  /* 0x8000000402027221 */ /* 0x000fe20000000000 */
[----:B------:R-:W-:Y:S02]  /*0a50*/  FSEL R25, R4, R25, !P1 ;  /* 0x0000001904197208 */ /* 0x000fe40004800000 */
[----:B------:R-:W-:Y:S01]  /*0a60*/  SHF.L.U32 R4, R7, 0x10, RZ ;  /* 0x0000001007047819 */ /* 0x000fe200000006ff */
[----:B------:R-:W-:Y:S01]  /*0a70*/  @!P1 FFMA R14, R3, R2, R14 ;  /* 0x00000002030e9223 */ /* 0x000fe2000000000e */
[----:B------:R-:W-:Y:S01]  /*0a80*/  FMUL R2, R5, 0.25 ;  /* 0x3e80000005027820 */ /* 0x000fe20000400000 */
[----:B------:R-:W-:-:S04]  /*0a90*/  PRMT R3, R6, 0x7632, R3 ;  /* 0x0000763206037816 */ /* 0x000fc80000000003 */
[----:B------:R-:W-:Y:S02]  /*0aa0*/  FSEL R35, R2, R5, P0 ;  /* 0x0000000502237208 */ /* 0x000fe40000000000 */
[----:B------:R-:W-:-:S03]  /*0ab0*/  SHF.L.U32 R3, R3, 0x10, RZ ;  /* 0x0000001003037819 */ /* 0x000fc600000006ff */
[----:B------:R-:W-:Y:S02]  /*0ac0*/  @!P2 FMUL R35, R35, 16777216 ;  /* 0x4b8000002323a820 */ /* 0x000fe40000400000 */
[----:B------:R-:W-:Y:S02]  /*0ad0*/  FADD R5, R3, -R19 ;  /* 0x8000001303057221 */ /* 0x000fe40000000000 */
[----:B------:R-:W1:Y:S02]  /*0ae0*/  MUFU.RCP R2, R35 ;  /* 0x0000002300027308 */ /* 0x000e640000001000 */
[----:B------:R-:W-:-:S05]  /*0af0*/  FMUL R6, R5, 0.25 ;  /* 0x3e80000005067820 */ /* 0x000fca0000400000 */
[----:B------:R-:W-:-:S05]  /*0b00*/  FSEL R6, R6, R5, P0 ;  /* 0x0000000506067208 */ /* 0x000fca0000000000 */
[----:B------:R-:W-:-:S04]  /*0b10*/  @!P2 FMUL R6, R6, 16777216 ;  /* 0x4b8000000606a820 */ /* 0x000fc80000400000 */
[----:B-1----:R-:W-:Y:S01]  /*0b20*/  FFMA R2, R2, R6, R19 ;  /* 0x0000000602027223 */ /* 0x002fe20000000013 */
[----:B------:R-:W-:-:S03]  /*0b30*/  FADD R6, R21, 1 ;  /* 0x3f80000015067421 */ /* 0x000fc60000000000 */
[----:B------:R-:W-:Y:S01]  /*0b40*/  FADD R3, R3, -R2 ;  /* 0x8000000203037221 */ /* 0x000fe20000000000 */
[----:B------:R-:W-:Y:S02]  /*0b50*/  FSEL R19, R2, R19, !P1 ;  /* 0x0000001302137208 */ /* 0x000fe40004800000 */
[C---:B------:R-:W-:Y:S01]  /*0b60*/  FSETP.GEU.AND P2, PT, |R6|.reuse, 1.175494350822287508e-38, PT ;  /* 0x008000000600780b */ /* 0x040fe20003f4e200 */
[----:B------:R-:W-:Y:S01]  /*0b70*/  @!P1 FFMA R22, R5, R3, R22 ;  /* 0x0000000305169223 */ /* 0x000fe20000000016 */
[C---:B------:R-:W-:Y:S01]  /*0b80*/  FMUL R3, R6.reuse, 0.25 ;  /* 0x3e80000006037820 */ /* 0x040fe20000400000 */
[----:B------:R-:W-:Y:S01]  /*0b90*/  FSETP.GT.AND P0, PT, |R6|, 8.50705917302346158658e+37, PT ;  /* 0x7e8000000600780b */ /* 0x000fe20003f04200 */
[----:B------:R-:W-:Y:S01]  /*0ba0*/  FADD R5, R4, -R20 ;  /* 0x8000001404057221 */ /* 0x000fe20000000000 */
[----:B------:R-:W-:Y:S02]  /*0bb0*/  FSEL R21, R6, R21, !P1 ;  /* 0x0000001506157208 */ /* 0x000fe40004800000 */
[----:B------:R-:W-:Y:S01]  /*0bc0*/  FSEL R35, R3, R6, P0 ;  /* 0x0000000603237208 */ /* 0x000fe20000000000 */
[----:B------:R-:W-:-:S05]  /*0bd0*/  FMUL R6, R5, 0.25 ;  /* 0x3e80000005067820 */ /* 0x000fca0000400000 */
[----:B------:R-:W-:Y:S01]  /*0be0*/  @!P2 FMUL R35, R35, 16777216 ;  /* 0x4b8000002323a820 */ /* 0x000fe20000400000 */
[----:B------:R-:W-:-:S03]  /*0bf0*/  FSEL R6, R6, R5, P0 ;  /* 0x0000000506067208 */ /* 0x000fc60000000000 */
[----:B------:R-:W1:Y:S02]  /*0c00*/  MUFU.RCP R3, R35 ;  /* 0x0000002300037308 */ /* 0x000e640000001000 */
        /* <DEDUP_REMOVED lines=8> */
[----:B------:R-:W-:Y:S02]  /*0c90*/  FSETP.GT.AND P0, PT, |R6|, 8.50705917302346158658e+37, PT ;  /* 0x7e8000000600780b */ /* 0x000fe40003f04200 */
[----:B------:R-:W-:Y:S02]  /*0ca0*/  PRMT R4, R7, 0x7632, R4 ;  /* 0x0000763207047816 */ /* 0x000fe40000000004 */
[----:B------:R-:W-:-:S02]  /*0cb0*/  FSEL R5, R5, R6, P0 ;  /* 0x0000000605057208 */ /* 0x000fc40000000000 */
[----:B------:R-:W-:Y:S02]  /*0cc0*/  SHF.L.U32 R4, R4, 0x10, RZ ;  /* 0x0000001004047819 */ /* 0x000fe400000006ff */
[----:B------:R-:W-:Y:S02]  /*0cd0*/  FSEL R11, R6, R11, !P1 ;  /* 0x0000000b060b7208 */ /* 0x000fe40004800000 */
[----:B------:R-:W-:Y:S01]  /*0ce0*/  @!P2 FMUL R5, R5, 16777216 ;  /* 0x4b8000000505a820 */ /* 0x000fe20000400000 */
[----:B------:R-:W-:-:S03]  /*0cf0*/  FADD R6, R4, -R15 ;  /* 0x8000000f04067221 */ /* 0x000fc60000000000 */
[----:B------:R-:W1:Y:S01]  /*0d00*/  MUFU.RCP R36, R5 ;  /* 0x0000000500247308 */ /* 0x000e620000001000 */
[----:B------:R-:W-:-:S05]  /*0d10*/  FMUL R7, R6, 0.25 ;  /* 0x3e80000006077820 */ /* 0x000fca0000400000 */
[----:B------:R-:W-:Y:S02]  /*0d20*/  FSEL R7, R7, R6, P0 ;  /* 0x0000000607077208 */ /* 0x000fe40000000000 */
[----:B------:R-:W-:-:S03]  /*0d30*/  ISETP.GE.U32.AND P0, PT, R34, 0xa00, PT ;  /* 0x00000a002200780c */ /* 0x000fc60003f06070 */
[----:B------:R-:W-:-:S04]  /*0d40*/  @!P2 FMUL R7, R7, 16777216 ;  /* 0x4b8000000707a820 */ /* 0x000fc80000400000 */
[----:B-1----:R-:W-:-:S04]  /*0d50*/  FFMA R36, R36, R7, R15 ;  /* 0x0000000724247223 */ /* 0x002fc8000000000f */
[----:B------:R-:W-:Y:S01]  /*0d60*/  FADD R4, R4, -R36 ;  /* 0x8000002404047221 */ /* 0x000fe20000000000 */
[----:B------:R-:W-:-:S03]  /*0d70*/  FSEL R15, R36, R15, !P1 ;  /* 0x0000000f240f7208 */ /* 0x000fc60004800000 */
[----:B------:R-:W-:Y:S01]  /*0d80*/  @!P1 FFMA R17, R6, R4, R17 ;  /* 0x0000000406119223 */ /* 0x000fe20000000011 */
[----:B------:R-:W-:Y:S06]  /*0d90*/  @!P0 BRA `(.L_x_0) ;  /* 0xfffffff4009c8947 */ /* 0x000fec000383ffff */
[----:B------:R-:W-:Y:S01]  /*0da0*/  FADD R2, R31, R32 ;  /* 0x000000201f027221 */ /* 0x000fe20000000000 */
[----:B------:R-:W-:Y:S01]  /*0db0*/  FADD R9, R26, R9 ;  /* 0x000000091a097221 */ /* 0x000fe20000000000 */
[----:B------:R-:W-:Y:S01]  /*0dc0*/  FADD R23, -R12, R23 ;  /* 0x000000170c177221 */ /* 0x000fe20000000100 */
[----:B------:R-:W1:Y:S01]  /*0dd0*/  S2UR UR5, SR_CgaCtaId ;  /* 0x00000000000579c3 */ /* 0x000e620000008800 */
[C---:B------:R-:W-:Y:S01]  /*0de0*/  FMUL R3, R2.reuse, 0.25 ;  /* 0x3e80000002037820 */ /* 0x040fe20000400000 */
[C---:B------:R-:W-:Y:S01]  /*0df0*/  FSETP.GEU.AND P2, PT, |R2|.reuse, 1.175494350822287508e-38, PT ;  /* 0x008000000200780b */ /* 0x040fe20003f4e200 */
[----:B------:R-:W-:Y:S01]  /*0e00*/  UMOV UR4, 0x400 ;  /* 0x0000040000047882 */ /* 0x000fe20000000000 */
[C---:B------:R-:W-:Y:S02]  /*0e10*/  FSETP.GT.AND P0, PT, |R2|.reuse, 8.50705917302346158658e+37, PT ;  /* 0x7e8000000200780b */ /* 0x040fe40003f04200 */
[----:B------:R-:W-:Y:S02]  /*0e20*/  FSETP.NEU.AND P3, PT, R2, RZ, PT ;  /* 0x000000ff0200720b */ /* 0x000fe40003f6d000 */
[----:B------:R-:W-:Y:S01]  /*0e30*/  FSEL R4, R3, R2, P0 ;  /* 0x0000000203047208 */ /* 0x000fe20000000000 */
[----:B------:R-:W-:-:S05]  /*0e40*/  FMUL R3, R32, 0.25 ;  /* 0x3e80000020037820 */ /* 0x000fca0000400000 */
[----:B------:R-:W-:Y:S01]  /*0e50*/  FSEL R5, R3, R32, P0 ;  /* 0x0000002003057208 */ /* 0x000fe20000000000 */
[----:B------:R-:W-:Y:S01]  /*0e60*/  @!P2 FMUL R4, R4, 16777216 ;  /* 0x4b8000000404a820 */ /* 0x000fe20000400000 */
[C---:B------:R-:W-:Y:S01]  /*0e70*/  FADD R3, R27.reuse, R2 ;  /* 0x000000021b037221 */ /* 0x040fe20000000000 */
[----:B------:R-:W-:Y:S02]  /*0e80*/  FMUL R32, R27, 0.25 ;  /* 0x3e8000001b207820 */ /* 0x000fe40000400000 */
[----:B------:R-:W-:Y:S01]  /*0e90*/  @!P2 FMUL R5, R5, 16777216 ;  /* 0x4b8000000505a820 */ /* 0x000fe20000400000 */
[C---:B------:R-:W-:Y:S01]  /*0ea0*/  FMUL R6, R3.reuse, 0.25 ;  /* 0x3e80000003067820 */ /* 0x040fe20000400000 */
[----:B------:R-:W2:Y:S01]  /*0eb0*/  MUFU.RCP R4, R4 ;  /* 0x0000000400047308 */ /* 0x000ea20000001000 */
[C---:B------:R-:W-:Y:S02]  /*0ec0*/  FSETP.GEU.AND P2, PT, |R3|.reuse, 1.175494350822287508e-38, PT ;  /* 0x008000000300780b */ /* 0x040fe40003f4e200 */
[----:B------:R-:W-:Y:S01]  /*0ed0*/  FSETP.GT.AND P0, PT, |R3|, 8.50705917302346158658e+37, PT ;  /* 0x7e8000000300780b */ /* 0x000fe20003f04200 */
[----:B-1----:R-:W-:-:S03]  /*0ee0*/  UPRMT UR4, UR5, 0x654, UR4 ;  /* 0x0000065405047896 */ /* 0x002fc60008000004 */
[----:B------:R-:W-:Y:S01]  /*0ef0*/  FSEL R26, R6, R3, P0 ;  /* 0x00000003061a7208 */ /* 0x000fe20000000000 */
[----:B------:R-:W-:Y:S01]  /*0f00*/  FMUL R6, R23, R23 ;  /* 0x0000001717067220 */ /* 0x000fe20000400000 */
[----:B------:R-:W-:-:S03]  /*0f10*/  FSEL R27, R32, R27, P0 ;  /* 0x0000001b201b7208 */ /* 0x000fc60000000000 */
[----:B------:R-:W-:Y:S01]  /*0f20*/  FMUL R6, R31, R6 ;  /* 0x000000061f067220 */ /* 0x000fe20000400000 */
[----:B------:R-:W-:Y:S01]  /*0f30*/  FMUL R31, R16, 0.25 ;  /* 0x3e800000101f7820 */ /* 0x000fe20000400000 */
[----:B------:R-:W-:Y:S01]  /*0f40*/  @!P2 FMUL R26, R26, 16777216 ;  /* 0x4b8000001a1aa820 */ /* 0x000fe20000400000 */
[----:B--2---:R-:W-:Y:S01]  /*0f50*/  FMUL R5, R4, R5 ;  /* 0x0000000504057220 */ /* 0x004fe20000400000 */
[----:B------:R-:W-:-:S04]  /*0f60*/  @!P2 FMUL R27, R27, 16777216 ;  /* 0x4b8000001b1ba820 */ /* 0x000fc80000400000 */
[----:B------:R-:W-:Y:S01]  /*0f70*/  FSEL R4, R5, RZ, P3 ;  /* 0x000000ff05047208 */ /* 0x000fe20001800000 */
[----:B------:R-:W-:Y:S01]  /*0f80*/  FADD R5, R30, R3 ;  /* 0x000000031e057221 */ /* 0x000fe20000000000 */
[----:B------:R-:W1:Y:S03]  /*0f90*/  MUFU.RCP R26, R26 ;  /* 0x0000001a001a7308 */ /* 0x000e660000001000 */
[----:B------:R-:W-:Y:S01]  /*0fa0*/  FADD R7, R18, R5 ;  /* 0x0000000512077221 */ /* 0x000fe20000000000 */
[----:B------:R-:W-:Y:S01]  /*0fb0*/  FFMA R12, R23, R4, R12 ;  /* 0x00000004170c7223 */ /* 0x000fe2000000000c */
[----:B------:R-:W-:Y:S01]  /*0fc0*/  FFMA R6, R4, R6, R9 ;  /* 0x0000000604067223 */ /* 0x000fe20000000009 */
[C---:B------:R-:W-:Y:S01]  /*0fd0*/  FMUL R4, R5.reuse, 0.25 ;  /* 0x3e80000005047820 */ /* 0x040fe20000400000 */
[C---:B------:R-:W-:Y:S01]  /*0fe0*/  FSETP.GT.AND P3, PT, |R5|.reuse, 8.50705917302346158658e+37, PT ;  /* 0x7e8000000500780b */ /* 0x040fe20003f64200 */
[----:B------:R-:W-:Y:S01]  /*0ff0*/  FMUL R23, R30, 0.25 ;  /* 0x3e8000001e177820 */ /* 0x000fe20000400000 */
[----:B------:R-:W-:Y:S01]  /*1000*/  FSETP.GEU.AND P0, PT, |R5|, 1.175494350822287508e-38, PT ;  /* 0x008000000500780b */ /* 0x000fe20003f0e200 */
[----:B------:R-:W-:Y:S01]  /*1010*/  FADD R29, R29, -R12 ;  /* 0x8000000c1d1d7221 */ /* 0x000fe20000000000 */
[----:B------:R-:W-:-:S02]  /*1020*/  FSETP.GEU.AND P2, PT, |R7|, 1.175494350822287508e-38, PT ;  /* 0x008000000700780b */ /* 0x000fc40003f4e200 */
[----:B------:R-:W-:Y:S01]  /*1030*/  FSEL R9, R4, R5, P3 ;  /* 0x0000000504097208 */ /* 0x000fe20001800000 */
[C---:B------:R-:W-:Y:S01]  /*1040*/  FMUL R4, R7.reuse, 0.25 ;  /* 0x3e80000007047820 */ /* 0x040fe20000400000 */
[----:B------:R-:W-:Y:S01]  /*1050*/  FSETP.GT.AND P4, PT, |R7|, 8.50705917302346158658e+37, PT ;  /* 0x7e8000000700780b */ /* 0x000fe20003f84200 */
[----:B-1----:R-:W-:Y:S01]  /*1060*/  FMUL R26, R26, R27 ;  /* 0x0000001b1a1a7220 */ /* 0x002fe20000400000 */
[----:B------:R-:W-:Y:S01]  /*1070*/  FSEL R30, R23, R30, P3 ;  /* 0x0000001e171e7208 */ /* 0x000fe20001800000 */
[----:B------:R-:W-:Y:S01]  /*1080*/  FMUL R23, R18, 0.25 ;  /* 0x3e80000012177820 */ /* 0x000fe20000400000 */
[----:B------:R-:W-:Y:S01]  /*1090*/  FSEL R27, R4, R7, P4 ;  /* 0x00000007041b7208 */ /* 0x000fe20002000000 */
[----:B------:R-:W-:Y:S02]  /*10a0*/  FADD R4, R16, R7 ;  /* 0x0000000710047221 */ /* 0x000fe40000000000 */
[----:B------:R-:W-:Y:S01]  /*10b0*/  @!P0 FMUL R9, R9, 16777216 ;  /* 0x4b80000009098820 */ /* 0x000fe20000400000 */
[----:B------:R-:W-:Y:S01]  /*10c0*/  FSEL R32, R23, R18, P4 ;  /* 0x0000001217207208 */ /* 0x000fe20002000000 */
[----:B------:R-:W-:Y:S01]  /*10d0*/  @!P2 FMUL R27, R27, 16777216 ;  /* 0x4b8000001b1ba820 */ /* 0x000fe20000400000 */
[----:B------:R-:W-:Y:S01]  /*10e0*/  @!P0 FMUL R30, R30, 16777216 ;  /* 0x4b8000001e1e8820 */ /* 0x000fe20000400000 */
[C---:B------:R-:W-:Y:S01]  /*10f0*/  FSETP.GT.AND P0, PT, |R4|.reuse, 8.50705917302346158658e+37, PT ;  /* 0x7e8000000400780b */ /* 0x040fe20003f04200 */
[----:B------:R-:W-:Y:S01]  /*1100*/  FMUL R23, R4, 0.25 ;  /* 0x3e80000004177820 */ /* 0x000fe20000400000 */
[----:B------:R-:W1:Y:S01]  /*1110*/  MUFU.RCP R9, R9 ;  /* 0x0000000900097308 */ /* 0x000e620000001000 */
[----:B------:R-:W-:Y:S01]  /*1120*/  @!P2 FMUL R32, R32, 16777216 ;  /* 0x4b8000002020a820 */ /* 0x000fe20000400000 */
[----:B------:R-:W-:-:S02]  /*1130*/  FSETP.NEU.AND P2, PT, R3, RZ, PT ;  /* 0x000000ff0300720b */ /* 0x000fc40003f4d000 */
[----:B------:R-:W-:Y:S02]  /*1140*/  FSEL R31, R31, R16, P0 ;  /* 0x000000101f1f7208 */ /* 0x000fe40000000000 */
[----:B------:R-:W-:Y:S01]  /*1150*/  FSEL R16, R26, RZ, P2 ;  /* 0x000000ff1a107208 */ /* 0x000fe20001000000 */
[----:B------:R-:W-:Y:S01]  /*1160*/  FMUL R26, R21, 0.25 ;  /* 0x3e800000151a7820 */ /* 0x000fe20000400000 */
[----:B------:R-:W2:Y:S01]  /*1170*/  MUFU.RCP R27, R27 ;  /* 0x0000001b001b7308 */ /* 0x000ea20000001000 */
[----:B------:R-:W-:Y:S02]  /*1180*/  FSETP.GEU.AND P3, PT, |R4|, 1.175494350822287508e-38, PT ;  /* 0x008000000400780b */ /* 0x000fe40003f6e200 */
[----:B------:R-:W-:Y:S01]  /*1190*/  FSETP.NEU.AND P4, PT, R7, RZ, PT ;  /* 0x000000ff0700720b */ /* 0x000fe20003f8d000 */
[----:B-1----:R-:W-:Y:S01]  /*11a0*/  FMUL R18, R9, R30 ;  /* 0x0000001e09127220 */ /* 0x002fe20000400000 */
[----:B------:R-:W-:Y:S01]  /*11b0*/  FSEL R30, R23, R4, P0 ;  /* 0x00000004171e7208 */ /* 0x000fe20000000000 */
[----:B------:R-:W-:Y:S01]  /*11c0*/  FADD R23, R13, R6 ;  /* 0x000000060d177221 */ /* 0x000fe20000000000 */
[----:B------:R-:W-:Y:S01]  /*11d0*/  FADD R6, R21, R4 ;  /* 0x0000000415067221 */ /* 0x000fe20000000000 */
[----:B------:R-:W-:-:S06]  /*11e0*/  FSETP.NEU.AND P0, PT, R5, RZ, PT ;  /* 0x000000ff0500720b */ /* 0x000fcc0003f0d000 */
[----:B------:R-:W-:Y:S01]  /*11f0*/  @!P3 FMUL R30, R30, 16777216 ;  /* 0x4b8000001e1eb820 */ /* 0x000fe20000400000 */
[----:B--2---:R-:W-:Y:S01]  /*1200*/  FMUL R9, R27, R32 ;  /* 0x000000201b097220 */ /* 0x004fe20000400000 */
[C---:B------:R-:W-:Y:S01]  /*1210*/  FFMA R27, R29.reuse, R16, R12 ;  /* 0x000000101d1b7223 */ /* 0x040fe2000000000c */
[----:B------:R-:W-:Y:S01]  /*1220*/  FMUL R29, R29, R29 ;  /* 0x0000001d1d1d7220 */ /* 0x000fe20000400000 */
[----:B------:R-:W-:Y:S01]  /*1230*/  FSETP.GT.AND P2, PT, |R6|, 8.50705917302346158658e+37, PT ;  /* 0x7e8000000600780b */ /* 0x000fe20003f44200 */
[----:B------:R-:W-:Y:S01]  /*1240*/  @!P3 FMUL R31, R31, 16777216 ;  /* 0x4b8000001f1fb820 */ /* 0x000fe20000400000 */
[----:B------:R-:W-:Y:S01]  /*1250*/  FADD R28, R28, -R27 ;  /* 0x8000001b1c1c7221 */ /* 0x000fe20000000000 */
[----:B------:R-:W-:Y:S01]  /*1260*/  FMUL R29, R2, R29 ;  /* 0x0000001d021d7220 */ /* 0x000fe20000400000 */
[----:B------:R-:W-:Y:S01]  /*1270*/  FSEL R18, R18, RZ, P0 ;  /* 0x000000ff12127208 */ /* 0x000fe20000000000 */
[----:B------:R-:W-:Y:S01]  /*1280*/  FADD R2, R11, R6 ;  /* 0x000000060b027221 */ /* 0x000fe20000000000 */
[----:B------:R-:W-:Y:S01]  /*1290*/  FSETP.GEU.AND P0, PT, |R6|, 1.175494350822287508e-38, PT ;  /* 0x008000000600780b */ /* 0x000fe20003f0e200 */
[----:B------:R-:W-:Y:S01]  /*12a0*/  FFMA R23, R16, R29, R23 ;  /* 0x0000001d10177223 */ /* 0x000fe20000000017 */
[----:B------:R-:W-:Y:S01]  /*12b0*/  FMUL R29, R6, 0.25 ;  /* 0x3e800000061d7820 */ /* 0x000fe20000400000 */
[----:B------:R-:W-:Y:S01]  /*12c0*/  FSEL R21, R26, R21, P2 ;  /* 0x000000151a157208 */ /* 0x000fe20001000000 */
[----:B------:R-:W-:Y:S01]  /*12d0*/  FMUL R26, R28, R28 ;  /* 0x0000001c1c1a7220 */ /* 0x000fe20000400000 */
[----:B------:R-:W-:Y:S01]  /*12e0*/  FADD R23, R24, R23 ;  /* 0x0000001718177221 */ /* 0x000fe20000000000 */
[----:B------:R-:W1:Y:S01]  /*12f0*/  MUFU.RCP R30, R30 ;  /* 0x0000001e001e7308 */ /* 0x000e620000001000 */
[----:B------:R-:W-:Y:S01]  /*1300*/  FSEL R29, R29, R6, P2 ;  /* 0x000000061d1d7208 */ /* 0x000fe20001000000 */
[----:B------:R-:W-:Y:S01]  /*1310*/  FMUL R26, R3, R26 ;  /* 0x0000001a031a7220 */ /* 0x000fe20000400000 */
[C---:B------:R-:W-:Y:S01]  /*1320*/  FSETP.GEU.AND P2, PT, |R2|.reuse, 1.175494350822287508e-38, PT ;  /* 0x008000000200780b */ /* 0x040fe20003f4e200 */
[C---:B------:R-:W-:Y:S01]  /*1330*/  FMUL R3, R2.reuse, 0.25 ;  /* 0x3e80000002037820 */ /* 0x040fe20000400000 */
[----:B------:R-:W-:Y:S01]  /*1340*/  FSETP.GT.AND P3, PT, |R2|, 8.50705917302346158658e+37, PT ;  /* 0x7e8000000200780b */ /* 0x000fe20003f64200 */
[----:B------:R-:W-:Y:S01]  /*1350*/  FFMA R23, R18, R26, R23 ;  /* 0x0000001a12177223 */ /* 0x000fe20000000017 */
[----:B------:R-:W-:Y:S01]  /*1360*/  @!P0 FMUL R29, R29, 16777216 ;  /* 0x4b8000001d1d8820 */ /* 0x000fe20000400000 */
[----:B------:R-:W-:Y:S01]  /*1370*/  FFMA R16, R28, R18, R27 ;  /* 0x000000121c107223 */ /* 0x000fe2000000001b */
[----:B------:R-:W-:Y:S01]  /*1380*/  FSEL R26, R3, R2, P3 ;  /* 0x00000002031a7208 */ /* 0x000fe20001800000 */
[----:B------:R-:W-:Y:S01]  /*1390*/  FMUL R28, R11, 0.25 ;  /* 0x3e8000000b1c7820 */ /* 0x000fe20000400000 */
[----:B------:R-:W2:Y:S01]  /*13a0*/  SHFL.BFLY PT, R3, R2, 0x10, 0x1f ;  /* 0x0e001f0002037f89 */ /* 0x000ea200000e0000 */
[----:B------:R-:W3:Y:S01]  /*13b0*/  MUFU.RCP R24, R29 ;  /* 0x0000001d00187308 */ /* 0x000ee20000001000 */
[----:B------:R-:W-:Y:S01]  /*13c0*/  FSEL R9, R9, RZ, P4 ;  /* 0x000000ff09097208 */ /* 0x000fe20002000000 */
[--C-:B------:R-:W-:Y:S01]  /*13d0*/  FADD R25, R25, -R16.reuse ;  /* 0x8000001019197221 */ /* 0x100fe20000000000 */
[----:B-1----:R-:W-:Y:S01]  /*13e0*/  FMUL R12, R30, R31 ;  /* 0x0000001f1e0c7220 */ /* 0x002fe20000400000 */
[----:B------:R-:W-:Y:S01]  /*13f0*/  @!P2 FMUL R26, R26, 16777216 ;  /* 0x4b8000001a1aa820 */ /* 0x000fe20000400000 */
[----:B------:R-:W-:Y:S01]  /*1400*/  FSETP.NEU.AND P4, PT, R4, RZ, PT ;  /* 0x000000ff0400720b */ /* 0x000fe20003f8d000 */
[C---:B------:R-:W-:Y:S01]  /*1410*/  FMUL R18, R25.reuse, R25 ;  /* 0x0000001919127220 */ /* 0x040fe20000400000 */
[----:B------:R-:W-:Y:S01]  /*1420*/  FFMA R16, R25, R9, R16 ;  /* 0x0000000919107223 */ /* 0x000fe20000000010 */
[----:B------:R-:W-:Y:S01]  /*1430*/  @!P0 FMUL R21, R21, 16777216 ;  /* 0x4b80000015158820 */ /* 0x000fe20000400000 */
[----:B------:R-:W-:Y:S01]  /*1440*/  FSEL R12, R12, RZ, P4 ;  /* 0x000000ff0c0c7208 */ /* 0x000fe20002000000 */
[----:B------:R-:W1:Y:S01]  /*1450*/  MUFU.RCP R26, R26 ;  /* 0x0000001a001a7308 */ /* 0x000e620000001000 */
[----:B------:R-:W-:Y:S01]  /*1460*/  FMUL R18, R5, R18 ;  /* 0x0000001205127220 */ /* 0x000fe20000400000 */
[----:B------:R-:W-:Y:S01]  /*1470*/  FADD R14, R14, R23 ;  /* 0x000000170e0e7221 */ /* 0x000fe20000000000 */
[----:B------:R-:W-:Y:S01]  /*1480*/  FADD R19, R19, -R16 ;  /* 0x8000001013137221 */ /* 0x000fe20000000000 */
[----:B------:R-:W-:Y:S01]  /*1490*/  FSEL R5, R28, R11, P3 ;  /* 0x0000000b1c057208 */ /* 0x000fe20001800000 */
[----:B---3--:R-:W-:Y:S01]  /*14a0*/  FMUL R24, R24, R21 ;  /* 0x0000001518187220 */ /* 0x008fe20000400000 */
[----:B------:R-:W-:Y:S01]  /*14b0*/  FFMA R9, R9, R18, R14 ;  /* 0x0000001209097223 */ /* 0x000fe2000000000e */
[C---:B------:R-:W-:Y:S01]  /*14c0*/  FFMA R21, R19.reuse, R12, R16 ;  /* 0x0000000c13157223 */ /* 0x040fe20000000010 */
[----:B------:R-:W-:Y:S01]  /*14d0*/  FMUL R14, R19, R19 ;  /* 0x00000013130e7220 */ /* 0x000fe20000400000 */
[----:B------:R-:W-:Y:S01]  /*14e0*/  FSETP.NEU.AND P0, PT, R6, RZ, PT ;  /* 0x000000ff0600720b */ /* 0x000fe20003f0d000 */
[----:B------:R-:W-:Y:S01]  /*14f0*/  @!P2 FMUL R5, R5, 16777216 ;  /* 0x4b8000000505a820 */ /* 0x000fe20000400000 */
[----:B------:R-:W-:Y:S01]  /*1500*/  FADD R20, R20, -R21 ;  /* 0x8000001514147221 */ /* 0x000fe20000000000 */
[----:B------:R-:W-:Y:S01]  /*1510*/  FADD R9, R22, R9 ;  /* 0x0000000916097221 */ /* 0x000fe20000000000 */
[----:B------:R-:W-:Y:S01]  /*1520*/  FMUL R14, R7, R14 ;  /* 0x0000000e070e7220 */ /* 0x000fe20000400000 */
[----:B------:R-:W-:Y:S01]  /*1530*/  FSEL R24, R24, RZ, P0 ;  /* 0x000000ff18187208 */ /* 0x000fe20000000000 */
[----:B-1----:R-:W-:Y:S01]  /*1540*/  FMUL R26, R26, R5 ;  /* 0x000000051a1a7220 */ /* 0x002fe20000400000 */
[----:B--2---:R-:W-:Y:S01]  /*1550*/  FADD R5, R2, R3 ;  /* 0x0000000302057221 */ /* 0x004fe20000000000 */
[----:B------:R-:W-:Y:S01]  /*1560*/  FMUL R7, R20, R20 ;  /* 0x0000001414077220 */ /* 0x000fe20000400000 */
[----:B------:R-:W-:Y:S01]  /*1570*/  FFMA R9, R12, R14, R9 ;  /* 0x0000000e0c097223 */ /* 0x000fe20000000009 */
[----:B------:R-:W-:Y:S01]  /*1580*/  FFMA R20, R20, R24, R21 ;  /* 0x0000001814147223 */ /* 0x000fe20000000015 */
[----:B------:R-:W-:Y:S01]  /*1590*/  FSETP.NEU.AND P2, PT, R2, RZ, PT ;  /* 0x000000ff0200720b */ /* 0x000fe20003f4d000 */
[----:B------:R-:W-:Y:S01]  /*15a0*/  FMUL R7, R4, R7 ;  /* 0x0000000704077220 */ /* 0x000fe20000400000 */
[C---:B------:R-:W-:Y:S01]  /*15b0*/  FSETP.GEU.AND P3, PT, |R5|.reuse, 1.175494350822287508e-38, PT ;  /* 0x008000000500780b */ /* 0x040fe20003f6e200 */
[----:B------:R-:W-:Y:S01]  /*15c0*/  FADD R9, R10, R9 ;  /* 0x000000090a097221 */ /* 0x000fe20000000000 */
[----:B------:R-:W1:Y:S01]  /*15d0*/  SHFL.BFLY PT, R4, R5, 0x8, 0x1f ;  /* 0x0d001f0005047f89 */ /* 0x000e6200000e0000 */
[----:B------:R-:W-:Y:S01]  /*15e0*/  FMUL R12, R5, 0.25 ;  /* 0x3e800000050c7820 */ /* 0x000fe20000400000 */
[----:B------:R-:W-:Y:S01]  /*15f0*/  FSEL R26, R26, RZ, P2 ;  /* 0x000000ff1a1a7208 */ /* 0x000fe20001000000 */
[--C-:B------:R-:W-:Y:S01]  /*1600*/  FADD R15, R15, -R20.reuse ;  /* 0x800000140f0f7221 */ /* 0x100fe20000000000 */
[C---:B------:R-:W-:Y:S01]  /*1610*/  FSETP.GT.AND P0, PT, |R5|.reuse, 8.50705917302346158658e+37, PT ;  /* 0x7e8000000500780b */ /* 0x040fe20003f04200 */
[----:B------:R-:W-:Y:S01]  /*1620*/  FFMA R24, R24, R7, R9 ;  /* 0x0000000718187223 */ /* 0x000fe20000000009 */
[----:B------:R-:W-:Y:S01]  /*1630*/  FSETP.NEU.AND P2, PT, R5, RZ, PT ;  /* 0x000000ff0500720b */ /* 0x000fe20003f4d000 */
[C---:B------:R-:W-:Y:S01]  /*1640*/  FMUL R7, R15.reuse, R15 ;  /* 0x0000000f0f077220 */ /* 0x040fe20000400000 */
[----:B------:R-:W-:Y:S01]  /*1650*/  FSEL R9, R12, R5, P0 ;  /* 0x000000050c097208 */ /* 0x000fe20000000000 */
[----:B------:R-:W-:Y:S01]  /*1660*/  FFMA R15, R15, R26, R20 ;  /* 0x0000001a0f0f7223 */ /* 0x000fe20000000014 */
[----:B------:R-:W-:Y:S01]  /*1670*/  FADD R17, R17, R24 ;  /* 0x0000001811117221 */ /* 0x000fe20000000000 */
[----:B------:R-:W-:Y:S01]  /*1680*/  FMUL R7, R6, R7 ;  /* 0x0000000706077220 */ /* 0x000fe20000400000 */
[----:B------:R-:W-:Y:S01]  /*1690*/  MOV R21, RZ ;  /* 0x000000ff00157202 */ /* 0x000fe20000000f00 */
[----:B------:R-:W-:Y:S01]  /*16a0*/  @!P3 FMUL R9, R9, 16777216 ;  /* 0x4b8000000909b820 */ /* 0x000fe20000400000 */
[----:B------:R-:W2:Y:S01]  /*16b0*/  SHFL.BFLY PT, R12, R15, 0x10, 0x1f ;  /* 0x0e001f000f0c7f89 */ /* 0x000ea200000e0000 */
[----:B------:R-:W-:-:S02]  /*16c0*/  FFMA R7, R26, R7, R17 ;  /* 0x000000071a077223 */ /* 0x000fc40000000011 */
[----:B------:R-:W3:Y:S01]  /*16d0*/  MUFU.RCP R16, R9 ;  /* 0x0000000900107308 */ /* 0x000ee20000001000 */
[----:B------:R-:W-:Y:S02]  /*16e0*/  @P0 FMUL R3, R3, 0.25 ;  /* 0x3e80000003030820 */ /* 0x000fe40000400000 */
[----:B------:R-:W4:Y:S02]  /*16f0*/  SHFL.BFLY PT, R14, R7, 0x10, 0x1f ;  /* 0x0e001f00070e7f89 */ /* 0x000f2400000e0000 */
[----:B------:R-:W-:Y:S01]  /*1700*/  @!P3 FMUL R3, R3, 16777216 ;  /* 0x4b8000000303b820 */ /* 0x000fe20000400000 */
[----:B-1----:R-:W-:-:S04]  /*1710*/  FADD R6, R5, R4 ;  /* 0x0000000405067221 */ /* 0x002fc80000000000 */
[C---:B------:R-:W-:Y:S01]  /*1720*/  FMUL R17, R6.reuse, 0.25 ;  /* 0x3e80000006117820 */ /* 0x040fe20000400000 */
[C---:B------:R-:W-:Y:S02]  /*1730*/  FSETP.GEU.AND P3, PT, |R6|.reuse, 1.175494350822287508e-38, PT ;  /* 0x008000000600780b */ /* 0x040fe40003f6e200 */
[----:B------:R-:W-:Y:S01]  /*1740*/  FSETP.GT.AND P0, PT, |R6|, 8.50705917302346158658e+37, PT ;  /* 0x7e8000000600780b */ /* 0x000fe20003f04200 */
[----:B---3--:R-:W-:Y:S02]  /*1750*/  FMUL R16, R16, R3 ;  /* 0x0000000310107220 */ /* 0x008fe40000400000 */
[----:B------:R-:W1:Y:S01]  /*1760*/  SHFL.BFLY PT, R3, R6, 0x4, 0x1f ;  /* 0x0c801f0006037f89 */ /* 0x000e6200000e0000 */
[----:B------:R-:W-:Y:S02]  /*1770*/  FSEL R17, R17, R6, P0 ;  /* 0x0000000611117208 */ /* 0x000fe40000000000 */
[----:B------:R-:W-:Y:S01]  /*1780*/  FSEL R16, R16, RZ, P2 ;  /* 0x000000ff10107208 */ /* 0x000fe20001000000 */
[----:B--2---:R-:W-:Y:S01]  /*1790*/  FADD R12, -R15, R12 ;  /* 0x0000000c0f0c7221 */ /* 0x004fe20000000100 */
[----:B------:R-:W-:-:S03]  /*17a0*/  FSETP.NEU.AND P2, PT, R6, RZ, PT ;  /* 0x000000ff0600720b */ /* 0x000fc60003f4d000 */
[C---:B------:R-:W-:Y:S01]  /*17b0*/  FMUL R9, R12.reuse, R12 ;  /* 0x0000000c0c097220 */ /* 0x040fe20000400000 */
[----:B------:R-:W-:Y:S01]  /*17c0*/  FFMA R12, R12, R16, R15 ;  /* 0x000000100c0c7223 */ /* 0x000fe2000000000f */
[----:B------:R-:W-:Y:S01]  /*17d0*/  @!P3 FMUL R17, R17, 16777216 ;  /* 0x4b8000001111b820 */ /* 0x000fe20000400000 */
[----:B----4-:R-:W-:Y:S01]  /*17e0*/  FADD R7, R7, R14 ;  /* 0x0000000e07077221 */ /* 0x010fe20000000000 */
[----:B------:R-:W-:Y:S01]  /*17f0*/  FMUL R9, R2, R9 ;  /* 0x0000000902097220 */ /* 0x000fe20000400000 */
[----:B------:R-:W-:Y:S01]  /*1800*/  @P0 FMUL R4, R4, 0.25 ;  /* 0x3e80000004040820 */ /* 0x000fe20000400000 */
[----:B------:R-:W2:Y:S02]  /*1810*/  SHFL.BFLY PT, R15, R12, 0x8, 0x1f ;  /* 0x0d001f000c0f7f89 */ /* 0x000ea400000e0000 */
[----:B------:R-:W3:Y:S01]  /*1820*/  MUFU.RCP R17, R17 ;  /* 0x0000001100117308 */ /* 0x000ee20000001000 */
[----:B------:R-:W-:Y:S01]  /*1830*/  FFMA R9, R16, R9, R7 ;  /* 0x0000000910097223 */ /* 0x000fe20000000007 */
[----:B------:R-:W-:-:S04]  /*1840*/  @!P3 FMUL R4, R4, 16777216 ;  /* 0x4b8000000404b820 */ /* 0x000fc80000400000 */
[----:B------:R-:W4:Y:S01]  /*1850*/  SHFL.BFLY PT, R14, R9, 0x8, 0x1f ;  /* 0x0d001f00090e7f89 */ /* 0x000f2200000e0000 */
[----:B-1----:R-:W-:-:S04]  /*1860*/  FADD R7, R6, R3 ;  /* 0x0000000306077221 */ /* 0x002fc80000000000 */
[C---:B------:R-:W-:Y:S01]  /*1870*/  FMUL R16, R7.reuse, 0.25 ;  /* 0x3e80000007107820 */ /* 0x040fe20000400000 */
[----:B------:R-:W-:Y:S01]  /*1880*/  FSETP.GEU.AND P3, PT, |R7|, 1.175494350822287508e-38, PT ;  /* 0x008000000700780b */ /* 0x000fe20003f6e200 */
[----:B------:R-:W1:Y:S01]  /*1890*/  SHFL.BFLY PT, R2, R7, 0x2, 0x1f ;  /* 0x0c401f0007027f89 */ /* 0x000e6200000e0000 */
[----:B---3--:R-:W-:Y:S01]  /*18a0*/  FMUL R4, R17, R4 ;  /* 0x0000000411047220 */ /* 0x008fe20000400000 */
[----:B------:R-:W-:-:S04]  /*18b0*/  FSETP.GT.AND P0, PT, |R7|, 8.50705917302346158658e+37, PT ;  /* 0x7e8000000700780b */ /* 0x000fc80003f04200 */
[----:B------:R-:W-:Y:S01]  /*18c0*/  FSEL R4, R4, RZ, P2 ;  /* 0x000000ff04047208 */ /* 0x000fe20001000000 */
[----:B--2---:R-:W-:Y:S01]  /*18d0*/  FADD R15, -R12, R15 ;  /* 0x0000000f0c0f7221 */ /* 0x004fe20000000100 */
[----:B------:R-:W-:Y:S02]  /*18e0*/  FSEL R17, R16, R7, P0 ;  /* 0x0000000710117208 */ /* 0x000fe40000000000 */
[----:B------:R-:W-:Y:S01]  /*18f0*/  FSETP.NEU.AND P2, PT, R7, RZ, PT ;  /* 0x000000ff0700720b */ /* 0x000fe20003f4d000 */
[C---:B------:R-:W-:Y:S01]  /*1900*/  FMUL R16, R15.reuse, R15 ;  /* 0x0000000f0f107220 */ /* 0x040fe20000400000 */
[----:B------:R-:W-:Y:S01]  /*1910*/  FFMA R12, R15, R4, R12 ;  /* 0x000000040f0c7223 */ /* 0x000fe2000000000c */
[----:B------:R-:W-:Y:S02]  /*1920*/  @!P3 FMUL R17, R17, 16777216 ;  /* 0x4b8000001111b820 */ /* 0x000fe40000400000 */
[----:B------:R-:W-:Y:S01]  /*1930*/  @P0 FMUL R3, R3, 0.25 ;  /* 0x3e80000003030820 */ /* 0x000fe20000400000 */
[----:B------:R-:W-:Y:S01]  /*1940*/  FMUL R16, R5, R16 ;  /* 0x0000001005107220 */ /* 0x000fe20000400000 */
[----:B----4-:R-:W-:Y:S01]  /*1950*/  FADD R9, R9, R14 ;  /* 0x0000000e09097221 */ /* 0x010fe20000000000 */
[----:B------:R-:W2:Y:S01]  /*1960*/  SHFL.BFLY PT, R5, R12, 0x4, 0x1f ;  /* 0x0c801f000c057f89 */ /* 0x000ea200000e0000 */
[----:B------:R-:W-:-:S02]  /*1970*/  @!P3 FMUL R3, R3, 16777216 ;  /* 0x4b8000000303b820 */ /* 0x000fc40000400000 */
[----:B------:R-:W-:Y:S02]  /*1980*/  FFMA R9, R4, R16, R9 ;  /* 0x0000001004097223 */ /* 0x000fe40000000009 */
[----:B------:R-:W3:Y:S01]  /*1990*/  MUFU.RCP R16, R17 ;  /* 0x0000001100107308 */ /* 0x000ee20000001000 */
[----:B-1----:R-:W-:Y:S02]  /*19a0*/  FADD R4, R7, R2 ;  /* 0x0000000207047221 */ /* 0x002fe40000000000 */
[----:B------:R-:W1:Y:S02]  /*19b0*/  SHFL.BFLY PT, R14, R9, 0x4, 0x1f ;  /* 0x0c801f00090e7f89 */ /* 0x000e6400000e0000 */
[C---:B------:R-:W-:Y:S01]  /*19c0*/  FMUL R15, R4.reuse, 0.25 ;  /* 0x3e800000040f7820 */ /* 0x040fe20000400000 */
[C---:B------:R-:W-:Y:S02]  /*19d0*/  FSETP.GEU.AND P3, PT, |R4|.reuse, 1.175494350822287508e-38, PT ;  /* 0x008000000400780b */ /* 0x040fe40003f6e200 */
[----:B------:R-:W-:-:S04]  /*19e0*/  FSETP.GT.AND P0, PT, |R4|, 8.50705917302346158658e+37, PT ;  /* 0x7e8000000400780b */ /* 0x000fc80003f04200 */
[----:B------:R-:W-:Y:S01]  /*19f0*/  FSEL R18, R15, R4, P0 ;  /* 0x000000040f127208 */ /* 0x000fe20000000000 */
[----:B---3--:R-:W-:Y:S02]  /*1a00*/  FMUL R16, R16, R3 ;  /* 0x0000000310107220 */ /* 0x008fe40000400000 */
[----:B------:R-:W3:Y:S01]  /*1a10*/  SHFL.BFLY PT, R3, R4, 0x1, 0x1f ;  /* 0x0c201f0004037f89 */ /* 0x000ee200000e0000 */
[----:B--2---:R-:W-:Y:S02]  /*1a20*/  FADD R5, -R12, R5 ;  /* 0x000000050c057221 */ /* 0x004fe40000000100 */
[----:B------:R-:W-:Y:S01]  /*1a30*/  FSEL R16, R16, RZ, P2 ;  /* 0x000000ff10107208 */ /* 0x000fe20001000000 */
[----:B------:R-:W-:Y:S02]  /*1a40*/  @!P3 FMUL R18, R18, 16777216 ;  /* 0x4b8000001212b820 */ /* 0x000fe40000400000 */
[----:B------:R-:W-:Y:S01]  /*1a50*/  @P0 FMUL R2, R2, 0.25 ;  /* 0x3e80000002020820 */ /* 0x000fe20000400000 */
[C---:B------:R-:W-:Y:S01]  /*1a60*/  FMUL R15, R5.reuse, R5 ;  /* 0x00000005050f7220 */ /* 0x040fe20000400000 */
[----:B------:R-:W-:Y:S01]  /*1a70*/  FSETP.NEU.AND P2, PT, R4, RZ, PT ;  /* 0x000000ff0400720b */ /* 0x000fe20003f4d000 */
[----:B------:R-:W-:Y:S01]  /*1a80*/  FFMA R12, R5, R16, R12 ;  /* 0x00000010050c7223 */ /* 0x000fe2000000000c */
[----:B------:R-:W-:Y:S01]  /*1a90*/  @!P3 FMUL R2, R2, 16777216 ;  /* 0x4b8000000202b820 */ /* 0x000fe20000400000 */
[----:B------:R-:W-:Y:S01]  /*1aa0*/  FMUL R15, R6, R15 ;  /* 0x0000000f060f7220 */ /* 0x000fe20000400000 */
[----:B-1----:R-:W-:-:S02]  /*1ab0*/  FADD R9, R9, R14 ;  /* 0x0000000e09097221 */ /* 0x002fc40000000000 */
[----:B------:R-:W1:Y:S02]  /*1ac0*/  SHFL.BFLY PT, R17, R12, 0x2, 0x1f ;  /* 0x0c401f000c117f89 */ /* 0x000e6400000e0000 */
[----:B------:R-:W-:Y:S02]  /*1ad0*/  FFMA R9, R16, R15, R9 ;  /* 0x0000000f10097223 */ /* 0x000fe40000000009 */
[----:B------:R-:W2:Y:S03]  /*1ae0*/  MUFU.RCP R15, R18 ;  /* 0x00000012000f7308 */ /* 0x000ea60000001000 */
[----:B------:R-:W4:Y:S01]  /*1af0*/  SHFL.BFLY PT, R6, R9, 0x2, 0x1f ;  /* 0x0c401f0009067f89 */ /* 0x000f2200000e0000 */
[----:B---3--:R-:W-:-:S04]  /*1b00*/  FADD R5, R4, R3 ;  /* 0x0000000304057221 */ /* 0x008fc80000000000 */
[C---:B------:R-:W-:Y:S01]  /*1b10*/  FMUL R14, R5.reuse, 0.25 ;  /* 0x3e800000050e7820 */ /* 0x040fe20000400000 */
[C---:B------:R-:W-:Y:S02]  /*1b20*/  FSETP.GEU.AND P3, PT, |R5|.reuse, 1.175494350822287508e-38, PT ;  /* 0x008000000500780b */ /* 0x040fe40003f6e200 */
[----:B------:R-:W-:Y:S01]  /*1b30*/  FSETP.GT.AND P0, PT, |R5|, 8.50705917302346158658e+37, PT ;  /* 0x7e8000000500780b */ /* 0x000fe20003f04200 */
[----:B--2---:R-:W-:Y:S02]  /*1b40*/  FMUL R15, R15, R2 ;  /* 0x000000020f0f7220 */ /* 0x004fe40000400000 */
[----:B------:R-:W2:Y:S01]  /*1b50*/  S2R R2, SR_TID.X ;  /* 0x0000000000027919 */ /* 0x000ea20000002100 */
[----:B------:R-:W-:Y:S02]  /*1b60*/  FSEL R16, R14, R5, P0 ;  /* 0x000000050e107208 */ /* 0x000fe40000000000 */
[----:B------:R-:W-:Y:S01]  /*1b70*/  FSEL R15, R15, RZ, P2 ;  /* 0x000000ff0f0f7208 */ /* 0x000fe20001000000 */
[----:B-1----:R-:W-:-:S04]  /*1b80*/  FADD R17, -R12, R17 ;  /* 0x000000110c117221 */ /* 0x002fc80000000100 */
[C---:B------:R-:W-:Y:S01]  /*1b90*/  FMUL R14, R17.reuse, R17 ;  /* 0x00000011110e7220 */ /* 0x040fe20000400000 */
[----:B------:R-:W-:Y:S01]  /*1ba0*/  FFMA R12, R17, R15, R12 ;  /* 0x0000000f110c7223 */ /* 0x000fe2000000000c */
[----:B----4-:R-:W-:Y:S01]  /*1bb0*/  FADD R6, R9, R6 ;  /* 0x0000000609067221 */ /* 0x010fe20000000000 */
[----:B------:R-:W-:Y:S01]  /*1bc0*/  @!P3 FMUL R16, R16, 16777216 ;  /* 0x4b8000001010b820 */ /* 0x000fe20000400000 */
[----:B------:R-:W-:Y:S01]  /*1bd0*/  FMUL R14, R7, R14 ;  /* 0x0000000e070e7220 */ /* 0x000fe20000400000 */
[----:B------:R-:W-:Y:S01]  /*1be0*/  @P0 FMUL R3, R3, 0.25 ;  /* 0x3e80000003030820 */ /* 0x000fe20000400000 */
[----:B------:R-:W1:Y:S01]  /*1bf0*/  SHFL.BFLY PT, R7, R12, 0x1, 0x1f ;  /* 0x0c201f000c077f89 */ /* 0x000e6200000e0000 */
[----:B------:R-:W-:Y:S01]  /*1c00*/  FSETP.NEU.AND P0, PT, R5, RZ, PT ;  /* 0x000000ff0500720b */ /* 0x000fe20003f0d000 */
[----:B------:R-:W-:Y:S01]  /*1c10*/  FFMA R14, R15, R14, R6 ;  /* 0x0000000e0f0e7223 */ /* 0x000fe20000000006 */
[----:B------:R-:W3:Y:S01]  /*1c20*/  MUFU.RCP R16, R16 ;  /* 0x0000001000107308 */ /* 0x000ee20000001000 */
[----:B------:R-:W-:-:S03]  /*1c30*/  @!P3 FMUL R3, R3, 16777216 ;  /* 0x4b8000000303b820 */ /* 0x000fc60000400000 */
[----:B------:R-:W4:Y:S01]  /*1c40*/  SHFL.BFLY PT, R9, R14, 0x1, 0x1f ;  /* 0x0c201f000e097f89 */ /* 0x000f2200000e0000 */
[----:B---3--:R-:W-:Y:S01]  /*1c50*/  FMUL R15, R16, R3 ;  /* 0x00000003100f7220 */ /* 0x008fe20000400000 */
[--C-:B--2---:R-:W-:Y:S02]  /*1c60*/  SHF.R.U32.HI R6, RZ, 0x6, R2.reuse ;  /* 0x00000006ff067819 */ /* 0x104fe40000011602 */
[----:B------:R-:W-:Y:S02]  /*1c70*/  LOP3.LUT P2, RZ, R2, 0x1f, RZ, 0xc0, !PT ;  /* 0x0000001f02ff7812 */ /* 0x000fe4000784c0ff */
[----:B------:R-:W-:Y:S01]  /*1c80*/  SGXT.U32 R6, R6, 0x3 ;  /* 0x000000030606781a */ /* 0x000fe20000000000 */
[----:B-1----:R-:W-:Y:S01]  /*1c90*/  FADD R3, -R12, R7 ;  /* 0x000000070c037221 */ /* 0x002fe20000000100 */
[----:B------:R-:W-:Y:S02]  /*1ca0*/  FSEL R15, R15, RZ, P0 ;  /* 0x000000ff0f0f7208 */ /* 0x000fe40000000000 */
[----:B------:R-:W-:Y:S01]  /*1cb0*/  SHF.R.U32.HI R16, RZ, 0x3, R2 ;  /* 0x00000003ff107819 */ /* 0x000fe20000011602 */
[C---:B------:R-:W-:Y:S01]  /*1cc0*/  FMUL R17, R3.reuse, R3 ;  /* 0x0000000303117220 */ /* 0x040fe20000400000 */
[----:B------:R-:W-:Y:S01]  /*1cd0*/  SHF.L.U32 R7, R6, 0x3, RZ ;  /* 0x0000000306077819 */ /* 0x000fe200000006ff */
[----:B------:R-:W-:Y:S01]  /*1ce0*/  FFMA R3, R3, R15, R12 ;  /* 0x0000000f03037223 */ /* 0x000fe2000000000c */
[----:B----4-:R-:W-:Y:S01]  /*1cf0*/  FADD R14, R14, R9 ;  /* 0x000000090e0e7221 */ /* 0x010fe20000000000 */
[----:B------:R-:W-:Y:S01]  /*1d00*/  FMUL R17, R4, R17 ;  /* 0x0000001104117220 */ /* 0x000fe20000400000 */
[----:B------:R-:W-:-:S02]  /*1d10*/  LOP3.LUT R16, R7, 0x4, R16, 0xf8, !PT ;  /* 0x0000000407107812 */ /* 0x000fc400078ef810 */
[C---:B------:R-:W-:Y:S01]  /*1d20*/  ISETP.GE.AND P3, PT, R2.reuse, 0x10, PT ;  /* 0x000000100200780c */ /* 0x040fe20003f66270 */
[----:B------:R-:W-:Y:S01]  /*1d30*/  FFMA R17, R15, R17, R14 ;  /* 0x000000110f117223 */ /* 0x000fe2000000000e */
[C---:B------:R-:W-:Y:S01]  /*1d40*/  LEA R4, R2.reuse, UR4, 0x2 ;  /* 0x0000000402047c11 */ /* 0x040fe2000f8e10ff */
[----:B------:R-:W-:Y:S01]  /*1d50*/  @!P2 STS [R16+UR4+0x80], R5 ;  /* 0x000080051000a988 */ /* 0x000fe20008000804 */
[C---:B------:R-:W-:Y:S02]  /*1d60*/  LOP3.LUT R9, R2.reuse, 0x1, RZ, 0xc0, !PT ;  /* 0x0000000102097812 */ /* 0x040fe400078ec0ff */
[----:B------:R-:W-:Y:S01]  /*1d70*/  LOP3.LUT R19, R2, 0x1ff, RZ, 0xc0, !PT ;  /* 0x000001ff02137812 */ /* 0x000fe200078ec0ff */
[----:B------:R-:W-:Y:S03]  /*1d80*/  @!P2 STS [R16+UR4], R3 ;  /* 0x000000031000a988 */ /* 0x000fe60008000804 */
[C---:B------:R-:W-:Y:S01]  /*1d90*/  LEA R18, R19.reuse, UR4, 0x2 ;  /* 0x0000000413127c11 */ /* 0x040fe2000f8e10ff */
[----:B------:R-:W-:Y:S01]  /*1da0*/  @!P2 STS [R16+UR4+0x40], R17 ;  /* 0x000040111000a988 */ /* 0x000fe20008000804 */
[----:B------:R-:W-:Y:S01]  /*1db0*/  LEA R19, R19, UR4, 0x1 ;  /* 0x0000000413137c11 */ /* 0x000fe2000f8e08ff */
[----:B------:R-:W-:Y:S06]  /*1dc0*/  BAR.SYNC.DEFER_BLOCKING 0x0 ;  /* 0x0000000000007b1d */ /* 0x000fec0000010000 */
[----:B------:R-:W1:Y:S04]  /*1dd0*/  @!P3 LDS R13, [R4+0x80] ;  /* 0x00008000040db984 */ /* 0x000e680000000800 */
[----:B------:R-:W-:Y:S04]  /*1de0*/  @!P3 LDS R11, [R4] ;  /* 0x00000000040bb984 */ /* 0x000fe80000000800 */
[----:B------:R-:W2:Y:S04]  /*1df0*/  @!P3 LDS R10, [R4+0x40] ;  /* 0x00004000040ab984 */ /* 0x000ea80000000800 */
[----:B-1----:R-:W1:Y:S04]  /*1e00*/  SHFL.BFLY PT, R14, R13, 0x1, 0x1f ;  /* 0x0c201f000d0e7f89 */ /* 0x002e6800000e0000 */
[----:B--2---:R-:W2:Y:S01]  /*1e10*/  SHFL.BFLY PT, R3, R10, 0x1, 0x1f ;  /* 0x0c201f000a037f89 */ /* 0x004ea200000e0000 */
[----:B-1----:R-:W-:-:S04]  /*1e20*/  FADD R15, R13, R14 ;  /* 0x0000000e0d0f7221 */ /* 0x002fc80000000000 */
[C---:B------:R-:W-:Y:S01]  /*1e30*/  FMUL R12, R15.reuse, 0.25 ;  /* 0x3e8000000f0c7820 */ /* 0x040fe20000400000 */
[C---:B------:R-:W-:Y:S02]  /*1e40*/  FSETP.GEU.AND P2, PT, |R15|.reuse, 1.175494350822287508e-38, PT ;  /* 0x008000000f00780b */ /* 0x040fe40003f4e200 */
[----:B------:R-:W-:Y:S01]  /*1e50*/  FSETP.GT.AND P0, PT, |R15|, 8.50705917302346158658e+37, PT ;  /* 0x7e8000000f00780b */ /* 0x000fe20003f04200 */
[----:B--2---:R-:W-:Y:S01]  /*1e60*/  FADD R3, R10, R3 ;  /* 0x000000030a037221 */ /* 0x004fe20000000000 */
[----:B------:R-:W-:Y:S02]  /*1e70*/  SHF.L.U32 R10, R2, 0x3, RZ ;  /* 0x00000003020a7819 */ /* 0x000fe400000006ff */
[----:B------:R-:W-:Y:S02]  /*1e80*/  FSEL R5, R12, R15, P0 ;  /* 0x0000000f0c057208 */ /* 0x000fe40000000000 */
[----:B------:R-:W1:Y:S05]  /*1e90*/  SHFL.BFLY PT, R12, R11, 0x1, 0x1f ;  /* 0x0c201f000b0c7f89 */ /* 0x000e6a00000e0000 */
[----:B------:R-:W-:-:S02]  /*1ea0*/  @!P2 FMUL R5, R5, 16777216 ;  /* 0x4b8000000505a820 */ /* 0x000fc40000400000 */
[----:B------:R-:W-:Y:S01]  /*1eb0*/  @P0 FMUL R14, R14, 0.25 ;  /* 0x3e8000000e0e0820 */ /* 0x000fe20000400000 */
[----:B------:R-:W-:-:S03]  /*1ec0*/  ISETP.NE.U32.AND P0, PT, R9, 0x1, PT ;  /* 0x000000010900780c */ /* 0x000fc60003f05070 */
[----:B------:R-:W2:Y:S01]  /*1ed0*/  MUFU.RCP R5, R5 ;  /* 0x0000000500057308 */ /* 0x000ea20000001000 */
[----:B------:R-:W-:Y:S01]  /*1ee0*/  @!P2 FMUL R14, R14, 16777216 ;  /* 0x4b8000000e0ea820 */ /* 0x000fe20000400000 */
[----:B------:R-:W-:Y:S02]  /*1ef0*/  FSETP.NEU.AND P2, PT, R15, RZ, PT ;  /* 0x000000ff0f00720b */ /* 0x000fe40003f4d000 */
[----:B------:R-:W-:Y:S01]  /*1f00*/  ISETP.LT.AND P0, PT, R2, 0x10, P0 ;  /* 0x000000100200780c */ /* 0x000fe20000701270 */
[----:B-1----:R-:W-:Y:S01]  /*1f10*/  FADD R12, -R11, R12 ;  /* 0x0000000c0b0c7221 */ /* 0x002fe20000000100 */
[----:B--2---:R-:W-:-:S03]  /*1f20*/  FMUL R14, R5, R14 ;  /* 0x0000000e050e7220 */ /* 0x004fc60000400000 */
[----:B------:R-:W-:-:S08]  /*1f30*/  FMUL R16, R12, R12 ;  /* 0x0000000c0c107220 */ /* 0x000fd00000400000 */
[----:B------:R-:W-:Y:S01]  /*1f40*/  @P0 STS [R4+0x80], R15 ;  /* 0x0000800f04000388 */ /* 0x000fe20000000800 */
[----:B------:R-:W-:Y:S01]  /*1f50*/  FSEL R14, R14, RZ, P2 ;  /* 0x000000ff0e0e7208 */ /* 0x000fe20001000000 */
[----:B------:R-:W-:-:S04]  /*1f60*/  FMUL R16, R13, R16 ;  /* 0x000000100d107220 */ /* 0x000fc80000400000 */
[----:B------:R-:W-:Y:S01]  /*1f70*/  FFMA R11, R12, R14, R11 ;  /* 0x0000000e0c0b7223 */ /* 0x000fe2000000000b */
[----:B------:R-:W-:Y:S01]  /*1f80*/  FFMA R5, R14, R16, R3 ;  /* 0x000000100e057223 */ /* 0x000fe20000000003 */
[----:B------:R-:W-:-:S03]  /*1f90*/  HFMA2.MMA R16, -RZ, RZ, 0.7080078125, -0.052093505859375 ;  /* 0x39aaaaabff107435 */ /* 0x000fc600000001ff */
[----:B------:R-:W-:Y:S04]  /*1fa0*/  @P0 STS [R4], R11 ;  /* 0x0000000b04000388 */ /* 0x000fe80000000800 */
[----:B------:R-:W-:Y:S01]  /*1fb0*/  @P0 STS [R4+0x40], R5 ;  /* 0x0000400504000388 */ /* 0x000fe20000000800 */
[----:B------:R-:W-:Y:S06]  /*1fc0*/  BAR.SYNC.DEFER_BLOCKING 0x0 ;  /* 0x0000000000007b1d */ /* 0x000fec0000010000 */
[----:B------:R-:W1:Y:S04]  /*1fd0*/  LDS R9, [R7+UR4+0x40] ;  /* 0x0000400407097984 */ /* 0x000e680008000800 */
[----:B------:R2:W2:Y:S01]  /*1fe0*/  LDS R3, [R7+UR4] ;  /* 0x0000000407037984 */ /* 0x0004a20008000800 */
[----:B-1----:R-:W-:Y:S01]  /*1ff0*/  FFMA R16, R9, R16, 9.9999999747524270788e-07 ;  /* 0x358637bd09107423 */ /* 0x002fe20000000010 */
[----:B------:R-:W-:-:S05]  /*2000*/  LOP3.LUT R9, R10, 0x1f8, RZ, 0xc0, !PT ;  /* 0x000001f80a097812 */ /* 0x000fca00078ec0ff */
[----:B------:R-:W1:Y:S01]  /*2010*/  MUFU.RSQ R16, R16 ;  /* 0x0000001000107308 */ /* 0x000e620000001400 */
[----:B------:R-:W-:-:S05]  /*2020*/  IMAD R6, R6, 0x208, R9 ;  /* 0x0000020806067824 */ /* 0x000fca00078e0209 */
[C---:B------:R-:W-:Y:S02]  /*2030*/  LEA R20, R6.reuse, UR4, 0x2 ;  /* 0x0000000406147c11 */ /* 0x040fe4000f8e10ff */
[----:B--2---:R-:W-:-:S07]  /*2040*/  LEA R17, R6, UR4, 0x1 ;  /* 0x0000000406117c11 */ /* 0x004fce000f8e08ff */
.L_x_1:
[----:B------:R-:W2:Y:S01]  /*2050*/  LDC.64 R14, c[0x0][0x210] ;  /* 0x00008400ff0e7b82 */ /* 0x000ea20000000a00 */
[----:B------:R-:W-:Y:S02]  /*2060*/  LOP3.LUT R23, R21, R9, RZ, 0xfc, !PT ;  /* 0x0000000915177212 */ /* 0x000fe400078efcff */
[----:B0-----:R-:W-:Y:S02]  /*2070*/  CS2R R4, SRZ ;  /* 0x0000000000047805 */ /* 0x001fe4000001ff00 */
[----:B------:R-:W-:-:S03]  /*2080*/  IADD3 R7, R8, R23, RZ ;  /* 0x0000001708077210 */ /* 0x000fc60007ffe0ff */
[----:B------:R-:W0:Y:S08]  /*2090*/  LDC.64 R12, c[0x0][0x218] ;  /* 0x00008600ff0c7b82 */ /* 0x000e300000000a00 */
[----:B------:R-:W3:Y:S01]  /*20a0*/  LDC.64 R10, c[0x0][0x220] ;  /* 0x00008800ff0a7b82 */ /* 0x000ee20000000a00 */
[----:B--2---:R-:W-:Y:S01]  /*20b0*/  IMAD.WIDE R14, R7, 0x2, R14 ;  /* 0x00000002070e7825 */ /* 0x004fe200078e020e */
[----:B------:R-:W-:-:S06]  /*20c0*/  CS2R R6, SRZ ;  /* 0x0000000000067805 */ /* 0x000fcc000001ff00 */
[----:B------:R-:W2:Y:S01]  /*20d0*/  @!P1 LDG.E.EF.128 R4, desc[UR6][R14.64] ;  /* 0x000000060e049981 */ /* 0x000ea2000c0e1d00 */
[----:B------:R-:W-:-:S05]  /*20e0*/  LOP3.LUT R25, R21, 0x1ff, R2, 0xf8, !PT ;  /* 0x000001ff15197812 */ /* 0x000fca00078ef802 */
[----:B0-----:R-:W-:-:S04]  /*20f0*/  IMAD.WIDE.U32 R12, R25, 0x2, R12 ;  /* 0x00000002190c7825 */ /* 0x001fc800078e000c */
[----:B---3--:R-:W-:Y:S01]  /*2100*/  IMAD.WIDE.U32 R10, R25, 0x2, R10 ;  /* 0x00000002190a7825 */ /* 0x008fe200078e000a */
[----:B------:R-:W3:Y:S04]  /*2110*/  LDG.E.EL.U16 R22, desc[UR6][R12.64] ;  /* 0x000000060c167981 */ /* 0x000ee8000c2e1500 */
[----:B------:R-:W4:Y:S04]  /*2120*/  LDG.E.EL.U16 R24, desc[UR6][R10.64] ;  /* 0x000000060a187981 */ /* 0x000f28000c2e1500 */
[----:B------:R-:W5:Y:S04]  /*2130*/  LDG.E.EL.U16 R25, desc[UR6][R12.64+0x1800] ;  /* 0x001800060c197981 */ /* 0x000f68000c2e1500 */
[----:B------:R0:W3:Y:S01]  /*2140*/  LDG.E.EL.U16 R26, desc[UR6][R10.64+0x1800] ;  /* 0x001800060a1a7981 */ /* 0x0000e2000c2e1500 */
[----:B------:R-:W-:Y:S01]  /*2150*/  IADD3 R21, R21, 0x200, RZ ;  /* 0x0000020015157810 */ /* 0x000fe20007ffe0ff */
[----:B------:R-:W-:-:S03]  /*2160*/  IMAD R23, R0, 0xc00, R23 ;  /* 0x00000c0000177824 */ /* 0x000fc600078e0217 */
[----:B------:R-:W-:Y:S01]  /*2170*/  ISETP.GE.U32.AND P0, PT, R21, 0xc00, PT ;  /* 0x00000c001500780c */ /* 0x000fe20003f06070 */
[----:B------:R-:W-:Y:S01]  /*2180*/  BAR.SYNC.DEFER_BLOCKING 0x0 ;  /* 0x0000000000007b1d */ /* 0x000fe20000010000 */
[----:B--2---:R-:W-:Y:S02]  /*2190*/  SEL R4, R4, RZ, !P1 ;  /* 0x000000ff04047207 */ /* 0x004fe40004800000 */
[----:B------:R-:W-:Y:S02]  /*21a0*/  SEL R5, R5, RZ, !P1 ;  /* 0x000000ff05057207 */ /* 0x000fe40004800000 */
[----:B------:R-:W-:Y:S02]  /*21b0*/  SEL R6, R6, RZ, !P1 ;  /* 0x000000ff06067207 */ /* 0x000fe40004800000 */
[----:B------:R-:W-:Y:S02]  /*21c0*/  SEL R7, R7, RZ, !P1 ;  /* 0x000000ff07077207 */ /* 0x000fe40004800000 */
[----:B------:R-:W-:-:S02]  /*21d0*/  PRMT R14, R4, 0x7632, R14 ;  /* 0x00007632040e7816 */ /* 0x000fc4000000000e */
[----:B------:R-:W-:Y:S02]  /*21e0*/  SHF.L.U32 R28, R4, 0x10, RZ ;  /* 0x00000010041c7819 */ /* 0x000fe400000006ff */
[C---:B------:R-:W-:Y:S02]  /*21f0*/  PRMT R4, R5.reuse, 0x7632, R4 ;  /* 0x0000763205047816 */ /* 0x040fe40000000004 */
[----:B------:R-:W-:Y:S01]  /*2200*/  SHF.L.U32 R30, R5, 0x10, RZ ;  /* 0x00000010051e7819 */ /* 0x000fe200000006ff */
[C---:B0-----:R-:W-:Y:S01]  /*2210*/  FADD R11, -R3.reuse, R28 ;  /* 0x0000001c030b7221 */ /* 0x041fe20000000100 */
[C---:B------:R-:W-:Y:S02]  /*2220*/  PRMT R5, R6.reuse, 0x7632, R5 ;  /* 0x0000763206057816 */ /* 0x040fe40000000005 */
[----:B------:R-:W-:Y:S01]  /*2230*/  SHF.L.U32 R12, R6, 0x10, RZ ;  /* 0x00000010060c7819 */ /* 0x000fe200000006ff */
[----:B------:R-:W-:Y:S01]  /*2240*/  FADD R29, -R3, R30 ;  /* 0x0000001e031d7221 */ /* 0x000fe20000000100 */
[----:B------:R-:W-:-:S02]  /*2250*/  PRMT R6, R7, 0x7632, R6 ;  /* 0x0000763207067816 */ /* 0x000fc40000000006 */
[----:B------:R-:W-:Y:S02]  /*2260*/  SHF.L.U32 R32, R7, 0x10, RZ ;  /* 0x0000001007207819 */ /* 0x000fe400000006ff */
[----:B------:R-:W-:Y:S02]  /*2270*/  SHF.L.U32 R14, R14, 0x10, RZ ;  /* 0x000000100e0e7819 */ /* 0x000fe400000006ff */
[----:B------:R-:W-:Y:S01]  /*2280*/  SHF.L.U32 R4, R4, 0x10, RZ ;  /* 0x0000001004047819 */ /* 0x000fe200000006ff */
[----:B------:R-:W-:Y:S01]  /*2290*/  FADD R7, -R3, R32 ;  /* 0x0000002003077221 */ /* 0x000fe20000000100 */
[----:B------:R-:W-:Y:S01]  /*22a0*/  SHF.L.U32 R10, R5, 0x10, RZ ;  /* 0x00000010050a7819 */ /* 0x000fe200000006ff */
[C---:B------:R-:W-:Y:S01]  /*22b0*/  FADD R5, -R3.reuse, R12 ;  /* 0x0000000c03057221 */ /* 0x040fe20000000100 */
[----:B------:R-:W-:Y:S01]  /*22c0*/  SHF.L.U32 R6, R6, 0x10, RZ ;  /* 0x0000001006067819 */ /* 0x000fe200000006ff */
[C---:B------:R-:W-:Y:S01]  /*22d0*/  FADD R27, -R3.reuse, R14 ;  /* 0x0000000e031b7221 */ /* 0x040fe20000000100 */
[C---:B------:R-:W-:Y:S01]  /*22e0*/  FADD R31, -R3.reuse, R4 ;  /* 0x00000004031f7221 */ /* 0x040fe20000000100 */
[C---:B------:R-:W-:Y:S01]  /*22f0*/  FADD R13, -R3.reuse, R10 ;  /* 0x0000000a030d7221 */ /* 0x040fe20000000100 */
[C---:B-1----:R-:W-:Y:S01]  /*2300*/  FMUL R12, R16.reuse, R5 ;  /* 0x00000005100c7220 */ /* 0x042fe20000400000 */
[----:B------:R-:W-:Y:S01]  /*2310*/  FADD R15, -R3, R6 ;  /* 0x00000006030f7221 */ /* 0x000fe20000000100 */
[C---:B------:R-:W-:Y:S01]  /*2320*/  FMUL R14, R16.reuse, R7 ;  /* 0x00000007100e7220 */ /* 0x040fe20000400000 */
[C---:B------:R-:W-:Y:S01]  /*2330*/  FMUL R4, R16.reuse, R11 ;  /* 0x0000000b10047220 */ /* 0x040fe20000400000 */
[C---:B------:R-:W-:Y:S01]  /*2340*/  FMUL R6, R16.reuse, R29 ;  /* 0x0000001d10067220 */ /* 0x040fe20000400000 */
[C---:B------:R-:W-:Y:S01]  /*2350*/  FMUL R5, R16.reuse, R27 ;  /* 0x0000001b10057220 */ /* 0x040fe20000400000 */
[C---:B------:R-:W-:Y:S01]  /*2360*/  FMUL R7, R16.reuse, R31 ;  /* 0x0000001f10077220 */ /* 0x040fe20000400000 */
[C---:B------:R-:W-:Y:S01]  /*2370*/  FMUL R13, R16.reuse, R13 ;  /* 0x0000000d100d7220 */ /* 0x040fe20000400000 */
[----:B------:R-:W-:Y:S01]  /*2380*/  FMUL R15, R16, R15 ;  /* 0x0000000f100f7220 */ /* 0x000fe20000400000 */
[----:B---3--:R-:W-:-:S02]  /*2390*/  SHF.L.U32 R22, R22, 0x10, RZ ;  /* 0x0000001016167819 */ /* 0x008fc400000006ff */
[----:B------:R4:W-:Y:S01]  /*23a0*/  STS.128 [R20], R4 ;  /* 0x0000000414007388 */ /* 0x0009e20000000c00 */
[----:B-----5:R-:W-:Y:S02]  /*23b0*/  SHF.L.U32 R25, R25, 0x10, RZ ;  /* 0x0000001019197819 */ /* 0x020fe400000006ff */
[----:B------:R-:W-:Y:S01]  /*23c0*/  SHF.L.U32 R26, R26, 0x10, RZ ;  /* 0x000000101a1a7819 */ /* 0x000fe200000006ff */
[----:B------:R-:W-:Y:S01]  /*23d0*/  STS.128 [R20+0x10], R12 ;  /* 0x0000100c14007388 */ /* 0x000fe20000000c00 */
[----:B------:R-:W-:Y:S03]  /*23e0*/  BAR.SYNC.DEFER_BLOCKING 0x0 ;  /* 0x0000000000007b1d */ /* 0x000fe60000010000 */
[----:B------:R-:W-:Y:S01]  /*23f0*/  FADD R26, R25, R26 ;  /* 0x0000001a191a7221 */ /* 0x000fe20000000000 */
[----:B----4-:R-:W-:-:S05]  /*2400*/  SHF.L.U32 R5, R24, 0x10, RZ ;  /* 0x0000001018057819 */ /* 0x010fca00000006ff */
[----:B------:R-:W-:-:S04]  /*2410*/  FADD R5, R22, R5 ;  /* 0x0000000516057221 */ /* 0x000fc80000000000 */
[----:B------:R-:W-:Y:S01]  /*2420*/  FADD R5, R5, 1 ;  /* 0x3f80000005057421 */ /* 0x000fe20000000000 */
[----:B------:R-:W0:Y:S04]  /*2430*/  LDS R28, [R18] ;  /* 0x00000000121c7984 */ /* 0x000e280000000800 */
[----:B------:R-:W1:Y:S04]  /*2440*/  LDS R29, [R18+0x820] ;  /* 0x00082000121d7984 */ /* 0x000e680000000800 */
[----:B------:R-:W2:Y:S04]  /*2450*/  LDS R30, [R18+0x1040] ;  /* 0x00104000121e7984 */ /* 0x000ea80000000800 */
[----:B------:R-:W3:Y:S04]  /*2460*/  LDS R31, [R18+0x1860] ;  /* 0x00186000121f7984 */ /* 0x000ee80000000800 */
[----:B------:R-:W4:Y:S04]  /*2470*/  LDS R32, [R18+0x2080] ;  /* 0x0020800012207984 */ /* 0x000f280000000800 */
[----:B------:R-:W5:Y:S04]  /*2480*/  LDS R27, [R18+0x28a0] ;  /* 0x0028a000121b7984 */ /* 0x000f680000000800 */
[----:B------:R-:W5:Y:S04]  /*2490*/  LDS R11, [R18+0x30c0] ;  /* 0x0030c000120b7984 */ /* 0x000f680000000800 */
[----:B------:R-:W5:Y:S01]  /*24a0*/  LDS R10, [R18+0x38e0] ;  /* 0x0038e000120a7984 */ /* 0x000f620000000800 */
[-CC-:B0-----:R-:W-:Y:S01]  /*24b0*/  FFMA R28, R28, R5.reuse, R26.reuse ;  /* 0x000000051c1c7223 */ /* 0x181fe2000000001a */
[-CC-:B-1----:R-:W-:Y:S01]  /*24c0*/  FFMA R29, R29, R5.reuse, R26.reuse ;  /* 0x000000051d1d7223 */ /* 0x182fe2000000001a */
[----:B--2---:R-:W-:-:S04]  /*24d0*/  FFMA R30, R30, R5, R26 ;  /* 0x000000051e1e7223 */ /* 0x004fc8000000001a */
[----:B------:R-:W-:Y:S01]  /*24e0*/  F2FP.BF16.F32.PACK_AB R28, R29, R28 ;  /* 0x0000001c1d1c723e */ /* 0x000fe200000010ff */
[----:B------:R-:W-:Y:S01]  /*24f0*/  BAR.SYNC.DEFER_BLOCKING 0x0 ;  /* 0x0000000000007b1d */ /* 0x000fe20000010000 */
[-C--:B---3--:R-:W-:Y:S02]  /*2500*/  FFMA R31, R31, R5.reuse, R26 ;  /* 0x000000051f1f7223 */ /* 0x088fe4000000001a */
[----:B------:R-:W-:Y:S01]  /*2510*/  PRMT R4, R28, 0x7632, R4 ;  /* 0x000076321c047816 */ /* 0x000fe20000000004 */
[-CC-:B----4-:R-:W-:Y:S02]  /*2520*/  FFMA R32, R32, R5.reuse, R26.reuse ;  /* 0x0000000520207223 */ /* 0x190fe4000000001a */
[----:B------:R-:W-:Y:S01]  /*2530*/  F2FP.BF16.F32.PACK_AB R30, R31, R30 ;  /* 0x0000001e1f1e723e */ /* 0x000fe200000010ff */
[-CC-:B-----5:R-:W-:Y:S01]  /*2540*/  FFMA R27, R27, R5.reuse, R26.reuse ;  /* 0x000000051b1b7223 */ /* 0x1a0fe2000000001a */
[----:B------:R-:W-:-:S04]  /*2550*/  FFMA R11, R11, R5, R26 ;  /* 0x000000050b0b7223 */ /* 0x000fc8000000001a */
[----:B------:R-:W-:Y:S01]  /*2560*/  F2FP.BF16.F32.PACK_AB R27, R27, R32 ;  /* 0x000000201b1b723e */ /* 0x000fe200000010ff */
[----:B------:R-:W-:-:S03]  /*2570*/  FFMA R10, R10, R5, R26 ;  /* 0x000000050a0a7223 */ /* 0x000fc6000000001a */
[----:B------:R-:W-:Y:S02]  /*2580*/  PRMT R12, R27, 0x7632, R12 ;  /* 0x000076321b0c7816 */ /* 0x000fe4000000000c */
[----:B------:R-:W-:Y:S01]  /*2590*/  F2FP.BF16.F32.PACK_AB R10, R10, R11 ;  /* 0x0000000b0a0a723e */ /* 0x000fe200000010ff */
[----:B------:R-:W-:Y:S01]  /*25a0*/  STS.U16 [R19], R28 ;  /* 0x0000001c13007388 */ /* 0x000fe20000000400 */
[----:B------:R-:W-:Y:S02]  /*25b0*/  PRMT R11, R30, 0x7632, R11 ;  /* 0x000076321e0b7816 */ /* 0x000fe4000000000b */
[C---:B------:R-:W-:Y:S01]  /*25c0*/  PRMT R13, R10.reuse, 0x7610, R13 ;  /* 0x000076100a0d7816 */ /* 0x040fe2000000000d */
[----:B------:R-:W-:Y:S01]  /*25d0*/  STS.U16 [R19+0x410], R4 ;  /* 0x0004100413007388 */ /* 0x000fe20000000400 */
[----:B------:R-:W-:-:S03]  /*25e0*/  PRMT R14, R10, 0x7632, R14 ;  /* 0x000076320a0e7816 */ /* 0x000fc6000000000e */
[----:B------:R-:W-:Y:S04]  /*25f0*/  STS.U16 [R19+0x820], R30 ;  /* 0x0008201e13007388 */ /* 0x000fe80000000400 */
[----:B------:R0:W-:Y:S04]  /*2600*/  STS.U16 [R19+0xc30], R11 ;  /* 0x000c300b13007388 */ /* 0x0001e80000000400 */
[----:B------:R-:W-:Y:S04]  /*2610*/  STS.U16 [R19+0x1040], R27 ;  /* 0x0010401b13007388 */ /* 0x000fe80000000400 */
[----:B------:R-:W-:Y:S01]  /*2620*/  STS.U16 [R19+0x1450], R12 ;  /* 0x0014500c13007388 */ /* 0x000fe20000000400 */
[----:B0-----:R-:W0:Y:S03]  /*2630*/  LDC.64 R10, c[0x0][0x228] ;  /* 0x00008a00ff0a7b82 */ /* 0x001e260000000a00 */
[----:B------:R-:W-:Y:S04]  /*2640*/  STS.U16 [R19+0x1860], R13 ;  /* 0x0018600d13007388 */ /* 0x000fe80000000400 */
[----:B------:R-:W-:Y:S01]  /*2650*/  STS.U16 [R19+0x1c70], R14 ;  /* 0x001c700e13007388 */ /* 0x000fe20000000400 */
[----:B------:R-:W-:Y:S01]  /*2660*/  BAR.SYNC.DEFER_BLOCKING 0x0 ;  /* 0x0000000000007b1d */ /* 0x000fe20000010000 */
[----:B0-----:R-:W-:-:S05]  /*2670*/  IMAD.WIDE R10, R23, 0x2, R10 ;  /* 0x00000002170a7825 */ /* 0x001fca00078e020a */
[----:B------:R-:W0:Y:S04]  /*2680*/  LDS.128 R4, [R17] ;  /* 0x0000000011047984 */ /* 0x000e280000000c00 */
[----:B0-----:R0:W-:Y:S01]  /*2690*/  @!P1 STG.E.128 desc[UR6][R10.64], R4 ;  /* 0x000000040a009986 */ /* 0x0011e2000c101d06 */
[----:B------:R-:W-:Y:S05]  /*26a0*/  @!P0 BRA `(.L_x_1) ;  /* 0xfffffff800688947 */ /* 0x000fea000383ffff */
[----:B------:R-:W-:Y:S05]  /*26b0*/  EXIT ;  /* 0x000000000000794d */ /* 0x000fea0003800000 */
.L_x_2:
[----:B------:R-:W-:-:S00]  /*26c0*/  BRA `(.L_x_2) ;  /* 0xfffffffc00fc7947 */ /* 0x000fc0000383ffff */
[----:B------:R-:W-:-:S00]  /*26d0*/  NOP ;  /* 0x0000000000007918 */ /* 0x000fc00000000000 */
        /* <DEDUP_REMOVED lines=10> */
.L_x_3:


//--------------------- .nv.global.init           --------------------------
	.section	.nv.global.init,"aw",@progbits
.nv.global.init:
	.type		_$_str,@object
	.size		_$_str,(.L_0 - _$_str)
_$_str:
        /*0000*/ 	.byte	0x5f, 0x5f, 0x43, 0x55, 0x44, 0x41, 0x5f, 0x46, 0x54, 0x5a, 0x00
.L_0:


//--------------------- .nv.shared.triton_        --------------------------
	.section	.nv.shared.triton_,"aw",@nobits
	.sectionflags	@""
	.align	16
	.zero		1024


//--------------------- .nv.constant0.triton_     --------------------------
	.section	.nv.constant0.triton_,"a",@progbits
	.sectionflags	@""
	.align	4
.nv.constant0.triton_:
	.zero		572
